//
// Generated by NVIDIA NVVM Compiler
//
// Compiler Build ID: CL-36424714
// Cuda compilation tools, release 13.0, V13.0.88
// Based on NVVM 20.0.0
//

.version 9.0
.target sm_100
.address_size 64

	// .globl	_Z24waller_int8_tiled_kernelPKaS0_S0_Pfiif
// _ZZ24waller_int8_tiled_kernelPKaS0_S0_PfiifE6K_tile has been demoted
// _ZZ24waller_int8_tiled_kernelPKaS0_S0_PfiifE6V_tile has been demoted
// _ZZ30waller_int8_tiled_large_kernelPKaS0_S0_PfiifE6K_tile has been demoted
// _ZZ30waller_int8_tiled_large_kernelPKaS0_S0_PfiifE6V_tile has been demoted

.visible .entry _Z24waller_int8_tiled_kernelPKaS0_S0_Pfiif(
	.param .u64 .ptr .align 1 _Z24waller_int8_tiled_kernelPKaS0_S0_Pfiif_param_0,
	.param .u64 .ptr .align 1 _Z24waller_int8_tiled_kernelPKaS0_S0_Pfiif_param_1,
	.param .u64 .ptr .align 1 _Z24waller_int8_tiled_kernelPKaS0_S0_Pfiif_param_2,
	.param .u64 .ptr .align 1 _Z24waller_int8_tiled_kernelPKaS0_S0_Pfiif_param_3,
	.param .u32 _Z24waller_int8_tiled_kernelPKaS0_S0_Pfiif_param_4,
	.param .u32 _Z24waller_int8_tiled_kernelPKaS0_S0_Pfiif_param_5,
	.param .f32 _Z24waller_int8_tiled_kernelPKaS0_S0_Pfiif_param_6
)
{
	.reg .pred 	%p<11>;
	.reg .b16 	%rs<65>;
	.reg .b32 	%r<395>;
	.reg .b32 	%f<817>;
	.reg .b64 	%rd<19>;
	// demoted variable
	.shared .align 1 .b8 _ZZ24waller_int8_tiled_kernelPKaS0_S0_PfiifE6K_tile[4096];
	// demoted variable
	.shared .align 1 .b8 _ZZ24waller_int8_tiled_kernelPKaS0_S0_PfiifE6V_tile[4096];
	ld.param.u64 	%rd2, [_Z24waller_int8_tiled_kernelPKaS0_S0_Pfiif_param_0];
	ld.param.u32 	%r84, [_Z24waller_int8_tiled_kernelPKaS0_S0_Pfiif_param_4];
	mov.u32 	%r86, %ctaid.x;
	mov.u32 	%r87, %ntid.x;
	mov.u32 	%r88, %tid.x;
	mad.lo.s32 	%r1, %r86, %r87, %r88;
	setp.ge.s32 	%p1, %r1, %r84;
	@%p1 bra 	$L__BB0_13;
	ld.param.u32 	%r385, [_Z24waller_int8_tiled_kernelPKaS0_S0_Pfiif_param_5];
	cvta.to.global.u64 	%rd1, %rd2;
	mul.lo.s32 	%r2, %r385, %r1;
	setp.lt.s32 	%p2, %r1, 0;
	mov.f32 	%f686, 0f00000000;
	mov.f32 	%f687, %f686;
	mov.f32 	%f688, %f686;
	mov.f32 	%f689, %f686;
	mov.f32 	%f690, %f686;
	mov.f32 	%f691, %f686;
	mov.f32 	%f692, %f686;
	mov.f32 	%f693, %f686;
	mov.f32 	%f694, %f686;
	mov.f32 	%f695, %f686;
	mov.f32 	%f696, %f686;
	mov.f32 	%f697, %f686;
	mov.f32 	%f698, %f686;
	mov.f32 	%f699, %f686;
	mov.f32 	%f700, %f686;
	mov.f32 	%f701, %f686;
	mov.f32 	%f702, %f686;
	mov.f32 	%f703, %f686;
	mov.f32 	%f704, %f686;
	mov.f32 	%f705, %f686;
	mov.f32 	%f706, %f686;
	mov.f32 	%f707, %f686;
	mov.f32 	%f708, %f686;
	mov.f32 	%f709, %f686;
	mov.f32 	%f710, %f686;
	mov.f32 	%f711, %f686;
	mov.f32 	%f712, %f686;
	mov.f32 	%f713, %f686;
	mov.f32 	%f714, %f686;
	mov.f32 	%f715, %f686;
	mov.f32 	%f716, %f686;
	mov.f32 	%f717, %f686;
	mov.f32 	%f718, %f686;
	mov.f32 	%f719, %f686;
	mov.f32 	%f720, %f686;
	mov.f32 	%f721, %f686;
	mov.f32 	%f722, %f686;
	mov.f32 	%f723, %f686;
	mov.f32 	%f724, %f686;
	mov.f32 	%f725, %f686;
	mov.f32 	%f726, %f686;
	mov.f32 	%f727, %f686;
	mov.f32 	%f728, %f686;
	mov.f32 	%f729, %f686;
	mov.f32 	%f730, %f686;
	mov.f32 	%f731, %f686;
	mov.f32 	%f732, %f686;
	mov.f32 	%f733, %f686;
	mov.f32 	%f734, %f686;
	mov.f32 	%f735, %f686;
	mov.f32 	%f736, %f686;
	mov.f32 	%f737, %f686;
	mov.f32 	%f738, %f686;
	mov.f32 	%f739, %f686;
	mov.f32 	%f740, %f686;
	mov.f32 	%f741, %f686;
	mov.f32 	%f742, %f686;
	mov.f32 	%f743, %f686;
	mov.f32 	%f744, %f686;
	mov.f32 	%f745, %f686;
	mov.f32 	%f746, %f686;
	mov.f32 	%f747, %f686;
	mov.f32 	%f748, %f686;
	mov.f32 	%f749, %f686;
	mov.f32 	%f750, %f686;
	@%p2 bra 	$L__BB0_12;
	cvt.s64.s32 	%rd6, %r2;
	add.s64 	%rd7, %rd1, %rd6;
	ld.global.nc.v4.u32 	{%r90, %r91, %r92, %r93}, [%rd7+48];
	ld.global.nc.v4.u32 	{%r94, %r95, %r96, %r97}, [%rd7+32];
	ld.global.nc.v4.u32 	{%r98, %r99, %r100, %r101}, [%rd7+16];
	ld.global.nc.v4.u32 	{%r102, %r103, %r104, %r105}, [%rd7];
	cvt.s32.s8 	%r3, %r102;
	shl.b32 	%r106, %r102, 16;
	shr.s32 	%r4, %r106, 24;
	shl.b32 	%r107, %r102, 8;
	shr.s32 	%r5, %r107, 24;
	shr.s32 	%r6, %r102, 24;
	cvt.s32.s8 	%r7, %r103;
	shl.b32 	%r108, %r103, 16;
	shr.s32 	%r8, %r108, 24;
	shl.b32 	%r109, %r103, 8;
	shr.s32 	%r9, %r109, 24;
	shr.s32 	%r10, %r103, 24;
	cvt.s32.s8 	%r11, %r104;
	shl.b32 	%r110, %r104, 16;
	shr.s32 	%r12, %r110, 24;
	shl.b32 	%r111, %r104, 8;
	shr.s32 	%r13, %r111, 24;
	shr.s32 	%r14, %r104, 24;
	cvt.s32.s8 	%r15, %r105;
	shl.b32 	%r112, %r105, 16;
	shr.s32 	%r16, %r112, 24;
	shl.b32 	%r113, %r105, 8;
	shr.s32 	%r17, %r113, 24;
	shr.s32 	%r18, %r105, 24;
	cvt.s32.s8 	%r19, %r98;
	shl.b32 	%r114, %r98, 16;
	shr.s32 	%r20, %r114, 24;
	shl.b32 	%r115, %r98, 8;
	shr.s32 	%r21, %r115, 24;
	shr.s32 	%r22, %r98, 24;
	cvt.s32.s8 	%r23, %r99;
	shl.b32 	%r116, %r99, 16;
	shr.s32 	%r24, %r116, 24;
	shl.b32 	%r117, %r99, 8;
	shr.s32 	%r25, %r117, 24;
	shr.s32 	%r26, %r99, 24;
	cvt.s32.s8 	%r27, %r100;
	shl.b32 	%r118, %r100, 16;
	shr.s32 	%r28, %r118, 24;
	shl.b32 	%r119, %r100, 8;
	shr.s32 	%r29, %r119, 24;
	shr.s32 	%r30, %r100, 24;
	cvt.s32.s8 	%r31, %r101;
	shl.b32 	%r120, %r101, 16;
	shr.s32 	%r32, %r120, 24;
	shl.b32 	%r121, %r101, 8;
	shr.s32 	%r33, %r121, 24;
	shr.s32 	%r34, %r101, 24;
	cvt.s32.s8 	%r35, %r94;
	shl.b32 	%r122, %r94, 16;
	shr.s32 	%r36, %r122, 24;
	shl.b32 	%r123, %r94, 8;
	shr.s32 	%r37, %r123, 24;
	shr.s32 	%r38, %r94, 24;
	cvt.s32.s8 	%r39, %r95;
	shl.b32 	%r124, %r95, 16;
	shr.s32 	%r40, %r124, 24;
	shl.b32 	%r125, %r95, 8;
	shr.s32 	%r41, %r125, 24;
	shr.s32 	%r42, %r95, 24;
	cvt.s32.s8 	%r43, %r96;
	shl.b32 	%r126, %r96, 16;
	shr.s32 	%r44, %r126, 24;
	shl.b32 	%r127, %r96, 8;
	shr.s32 	%r45, %r127, 24;
	shr.s32 	%r46, %r96, 24;
	cvt.s32.s8 	%r47, %r97;
	shl.b32 	%r128, %r97, 16;
	shr.s32 	%r48, %r128, 24;
	shl.b32 	%r129, %r97, 8;
	shr.s32 	%r49, %r129, 24;
	shr.s32 	%r50, %r97, 24;
	cvt.s32.s8 	%r51, %r90;
	shl.b32 	%r130, %r90, 16;
	shr.s32 	%r52, %r130, 24;
	shl.b32 	%r131, %r90, 8;
	shr.s32 	%r53, %r131, 24;
	shr.s32 	%r54, %r90, 24;
	cvt.s32.s8 	%r55, %r91;
	shl.b32 	%r132, %r91, 16;
	shr.s32 	%r56, %r132, 24;
	shl.b32 	%r133, %r91, 8;
	shr.s32 	%r57, %r133, 24;
	shr.s32 	%r58, %r91, 24;
	cvt.s32.s8 	%r59, %r92;
	shl.b32 	%r134, %r92, 16;
	shr.s32 	%r60, %r134, 24;
	shl.b32 	%r135, %r92, 8;
	shr.s32 	%r61, %r135, 24;
	shr.s32 	%r62, %r92, 24;
	cvt.s32.s8 	%r63, %r93;
	shl.b32 	%r136, %r93, 16;
	shr.s32 	%r64, %r136, 24;
	shl.b32 	%r137, %r93, 8;
	shr.s32 	%r65, %r137, 24;
	shr.s32 	%r66, %r93, 24;
	mov.f32 	%f685, 0fFF800000;
	mov.b32 	%r389, 0;
	mov.f32 	%f686, 0f00000000;
	prmt.b32 	%r186, %r5, %r6, 0x3340U;
	prmt.b32 	%r187, %r3, %r4, 0x3340U;
	prmt.b32 	%r188, %r187, %r186, 0x5410U;
	prmt.b32 	%r198, %r9, %r10, 0x3340U;
	prmt.b32 	%r199, %r7, %r8, 0x3340U;
	prmt.b32 	%r200, %r199, %r198, 0x5410U;
	prmt.b32 	%r209, %r13, %r14, 0x3340U;
	prmt.b32 	%r210, %r11, %r12, 0x3340U;
	prmt.b32 	%r211, %r210, %r209, 0x5410U;
	prmt.b32 	%r220, %r17, %r18, 0x3340U;
	prmt.b32 	%r221, %r15, %r16, 0x3340U;
	prmt.b32 	%r222, %r221, %r220, 0x5410U;
	prmt.b32 	%r231, %r21, %r22, 0x3340U;
	prmt.b32 	%r232, %r19, %r20, 0x3340U;
	prmt.b32 	%r233, %r232, %r231, 0x5410U;
	prmt.b32 	%r242, %r25, %r26, 0x3340U;
	prmt.b32 	%r243, %r23, %r24, 0x3340U;
	prmt.b32 	%r244, %r243, %r242, 0x5410U;
	prmt.b32 	%r253, %r29, %r30, 0x3340U;
	prmt.b32 	%r254, %r27, %r28, 0x3340U;
	prmt.b32 	%r255, %r254, %r253, 0x5410U;
	prmt.b32 	%r264, %r33, %r34, 0x3340U;
	prmt.b32 	%r265, %r31, %r32, 0x3340U;
	prmt.b32 	%r266, %r265, %r264, 0x5410U;
	prmt.b32 	%r275, %r37, %r38, 0x3340U;
	prmt.b32 	%r276, %r35, %r36, 0x3340U;
	prmt.b32 	%r277, %r276, %r275, 0x5410U;
	prmt.b32 	%r286, %r41, %r42, 0x3340U;
	prmt.b32 	%r287, %r39, %r40, 0x3340U;
	prmt.b32 	%r288, %r287, %r286, 0x5410U;
	prmt.b32 	%r297, %r45, %r46, 0x3340U;
	prmt.b32 	%r298, %r43, %r44, 0x3340U;
	prmt.b32 	%r299, %r298, %r297, 0x5410U;
	prmt.b32 	%r308, %r49, %r50, 0x3340U;
	prmt.b32 	%r309, %r47, %r48, 0x3340U;
	prmt.b32 	%r310, %r309, %r308, 0x5410U;
	prmt.b32 	%r319, %r53, %r54, 0x3340U;
	prmt.b32 	%r320, %r51, %r52, 0x3340U;
	prmt.b32 	%r321, %r320, %r319, 0x5410U;
	prmt.b32 	%r330, %r57, %r58, 0x3340U;
	prmt.b32 	%r331, %r55, %r56, 0x3340U;
	prmt.b32 	%r332, %r331, %r330, 0x5410U;
	prmt.b32 	%r341, %r61, %r62, 0x3340U;
	prmt.b32 	%r342, %r59, %r60, 0x3340U;
	prmt.b32 	%r343, %r342, %r341, 0x5410U;
	prmt.b32 	%r352, %r65, %r66, 0x3340U;
	prmt.b32 	%r353, %r63, %r64, 0x3340U;
	prmt.b32 	%r354, %r353, %r352, 0x5410U;
	bra.uni 	$L__BB0_4;
$L__BB0_3:
	mov.u32 	%r375, %ctaid.x;
	mov.u32 	%r376, %ntid.x;
	mov.u32 	%r377, %tid.x;
	mad.lo.s32 	%r378, %r375, %r376, %r377;
	setp.gt.s32 	%p10, %r389, %r378;
	@%p10 bra 	$L__BB0_12;
$L__BB0_4:
	mov.u32 	%r67, %r389;
	add.s32 	%r389, %r67, 64;
	mov.u32 	%r138, %ctaid.x;
	mov.u32 	%r139, %ntid.x;
	mov.u32 	%r140, %tid.x;
	mad.lo.s32 	%r141, %r138, %r139, %r140;
	add.s32 	%r142, %r141, 1;
	min.s32 	%r143, %r389, %r142;
	sub.s32 	%r69, %r143, %r67;
	bar.sync 	0;
	setp.ge.s32 	%p3, %r140, %r69;
	@%p3 bra 	$L__BB0_9;
	ld.param.u32 	%r386, [_Z24waller_int8_tiled_kernelPKaS0_S0_Pfiif_param_5];
	mov.u32 	%r393, %tid.x;
	shl.b32 	%r390, %r393, 6;
	add.s32 	%r391, %r393, %r67;
	mul.lo.s32 	%r392, %r386, %r391;
$L__BB0_6:
	ld.param.u32 	%r384, [_Z24waller_int8_tiled_kernelPKaS0_S0_Pfiif_param_4];
	setp.ge.s32 	%p4, %r391, %r384;
	@%p4 bra 	$L__BB0_8;
	ld.param.u64 	%rd17, [_Z24waller_int8_tiled_kernelPKaS0_S0_Pfiif_param_2];
	ld.param.u64 	%rd16, [_Z24waller_int8_tiled_kernelPKaS0_S0_Pfiif_param_1];
	mov.u32 	%r144, _ZZ24waller_int8_tiled_kernelPKaS0_S0_PfiifE6V_tile;
	add.s32 	%r145, %r144, %r390;
	mov.u32 	%r146, _ZZ24waller_int8_tiled_kernelPKaS0_S0_PfiifE6K_tile;
	add.s32 	%r147, %r146, %r390;
	cvt.s64.s32 	%rd8, %r392;
	cvta.to.global.u64 	%rd9, %rd16;
	add.s64 	%rd10, %rd9, %rd8;
	ld.global.nc.v4.u32 	{%r148, %r149, %r150, %r151}, [%rd10];
	cvta.to.global.u64 	%rd11, %rd17;
	add.s64 	%rd12, %rd11, %rd8;
	ld.global.nc.v4.u32 	{%r152, %r153, %r154, %r155}, [%rd12];
	st.shared.v4.u32 	[%r147], {%r148, %r149, %r150, %r151};
	st.shared.v4.u32 	[%r145], {%r152, %r153, %r154, %r155};
	ld.global.nc.v4.u32 	{%r156, %r157, %r158, %r159}, [%rd10+16];
	ld.global.nc.v4.u32 	{%r160, %r161, %r162, %r163}, [%rd12+16];
	st.shared.v4.u32 	[%r147+16], {%r156, %r157, %r158, %r159};
	st.shared.v4.u32 	[%r145+16], {%r160, %r161, %r162, %r163};
	ld.global.nc.v4.u32 	{%r164, %r165, %r166, %r167}, [%rd10+32];
	ld.global.nc.v4.u32 	{%r168, %r169, %r170, %r171}, [%rd12+32];
	st.shared.v4.u32 	[%r147+32], {%r164, %r165, %r166, %r167};
	st.shared.v4.u32 	[%r145+32], {%r168, %r169, %r170, %r171};
	ld.global.nc.v4.u32 	{%r172, %r173, %r174, %r175}, [%rd10+48];
	ld.global.nc.v4.u32 	{%r176, %r177, %r178, %r179}, [%rd12+48];
	st.shared.v4.u32 	[%r147+48], {%r172, %r173, %r174, %r175};
	st.shared.v4.u32 	[%r145+48], {%r176, %r177, %r178, %r179};
$L__BB0_8:
	ld.param.u32 	%r387, [_Z24waller_int8_tiled_kernelPKaS0_S0_Pfiif_param_5];
	mov.u32 	%r180, %ntid.x;
	add.s32 	%r393, %r393, %r180;
	mad.lo.s32 	%r392, %r180, %r387, %r392;
	add.s32 	%r391, %r391, %r180;
	shl.b32 	%r181, %r180, 6;
	add.s32 	%r390, %r390, %r181;
	setp.lt.s32 	%p5, %r393, %r69;
	@%p5 bra 	$L__BB0_6;
$L__BB0_9:
	bar.sync 	0;
	setp.lt.s32 	%p6, %r69, 1;
	@%p6 bra 	$L__BB0_3;
	mov.b32 	%r394, 0;
	mov.f32 	%f751, %f685;
$L__BB0_11:
	ld.param.f32 	%f553, [_Z24waller_int8_tiled_kernelPKaS0_S0_Pfiif_param_6];
	shl.b32 	%r183, %r394, 6;
	mov.u32 	%r184, _ZZ24waller_int8_tiled_kernelPKaS0_S0_PfiifE6K_tile;
	add.s32 	%r185, %r184, %r183;
	ld.shared.u8 	%r189, [%r185+3];
	ld.shared.u8 	%r190, [%r185+2];
	prmt.b32 	%r191, %r190, %r189, 0x3340U;
	ld.shared.u8 	%r192, [%r185+1];
	ld.shared.u8 	%r193, [%r185];
	prmt.b32 	%r194, %r193, %r192, 0x3340U;
	prmt.b32 	%r195, %r194, %r191, 0x5410U;
	mov.b32 	%r196, 0;
	dp4a.s32.s32 	%r197, %r188, %r195, %r196;
	ld.shared.u8 	%r201, [%r185+7];
	ld.shared.u8 	%r202, [%r185+6];
	prmt.b32 	%r203, %r202, %r201, 0x3340U;
	ld.shared.u8 	%r204, [%r185+5];
	ld.shared.u8 	%r205, [%r185+4];
	prmt.b32 	%r206, %r205, %r204, 0x3340U;
	prmt.b32 	%r207, %r206, %r203, 0x5410U;
	dp4a.s32.s32 	%r208, %r200, %r207, %r197;
	ld.shared.u8 	%r212, [%r185+11];
	ld.shared.u8 	%r213, [%r185+10];
	prmt.b32 	%r214, %r213, %r212, 0x3340U;
	ld.shared.u8 	%r215, [%r185+9];
	ld.shared.u8 	%r216, [%r185+8];
	prmt.b32 	%r217, %r216, %r215, 0x3340U;
	prmt.b32 	%r218, %r217, %r214, 0x5410U;
	dp4a.s32.s32 	%r219, %r211, %r218, %r208;
	ld.shared.u8 	%r223, [%r185+15];
	ld.shared.u8 	%r224, [%r185+14];
	prmt.b32 	%r225, %r224, %r223, 0x3340U;
	ld.shared.u8 	%r226, [%r185+13];
	ld.shared.u8 	%r227, [%r185+12];
	prmt.b32 	%r228, %r227, %r226, 0x3340U;
	prmt.b32 	%r229, %r228, %r225, 0x5410U;
	dp4a.s32.s32 	%r230, %r222, %r229, %r219;
	ld.shared.u8 	%r234, [%r185+19];
	ld.shared.u8 	%r235, [%r185+18];
	prmt.b32 	%r236, %r235, %r234, 0x3340U;
	ld.shared.u8 	%r237, [%r185+17];
	ld.shared.u8 	%r238, [%r185+16];
	prmt.b32 	%r239, %r238, %r237, 0x3340U;
	prmt.b32 	%r240, %r239, %r236, 0x5410U;
	dp4a.s32.s32 	%r241, %r233, %r240, %r230;
	ld.shared.u8 	%r245, [%r185+23];
	ld.shared.u8 	%r246, [%r185+22];
	prmt.b32 	%r247, %r246, %r245, 0x3340U;
	ld.shared.u8 	%r248, [%r185+21];
	ld.shared.u8 	%r249, [%r185+20];
	prmt.b32 	%r250, %r249, %r248, 0x3340U;
	prmt.b32 	%r251, %r250, %r247, 0x5410U;
	dp4a.s32.s32 	%r252, %r244, %r251, %r241;
	ld.shared.u8 	%r256, [%r185+27];
	ld.shared.u8 	%r257, [%r185+26];
	prmt.b32 	%r258, %r257, %r256, 0x3340U;
	ld.shared.u8 	%r259, [%r185+25];
	ld.shared.u8 	%r260, [%r185+24];
	prmt.b32 	%r261, %r260, %r259, 0x3340U;
	prmt.b32 	%r262, %r261, %r258, 0x5410U;
	dp4a.s32.s32 	%r263, %r255, %r262, %r252;
	ld.shared.u8 	%r267, [%r185+31];
	ld.shared.u8 	%r268, [%r185+30];
	prmt.b32 	%r269, %r268, %r267, 0x3340U;
	ld.shared.u8 	%r270, [%r185+29];
	ld.shared.u8 	%r271, [%r185+28];
	prmt.b32 	%r272, %r271, %r270, 0x3340U;
	prmt.b32 	%r273, %r272, %r269, 0x5410U;
	dp4a.s32.s32 	%r274, %r266, %r273, %r263;
	ld.shared.u8 	%r278, [%r185+35];
	ld.shared.u8 	%r279, [%r185+34];
	prmt.b32 	%r280, %r279, %r278, 0x3340U;
	ld.shared.u8 	%r281, [%r185+33];
	ld.shared.u8 	%r282, [%r185+32];
	prmt.b32 	%r283, %r282, %r281, 0x3340U;
	prmt.b32 	%r284, %r283, %r280, 0x5410U;
	dp4a.s32.s32 	%r285, %r277, %r284, %r274;
	ld.shared.u8 	%r289, [%r185+39];
	ld.shared.u8 	%r290, [%r185+38];
	prmt.b32 	%r291, %r290, %r289, 0x3340U;
	ld.shared.u8 	%r292, [%r185+37];
	ld.shared.u8 	%r293, [%r185+36];
	prmt.b32 	%r294, %r293, %r292, 0x3340U;
	prmt.b32 	%r295, %r294, %r291, 0x5410U;
	dp4a.s32.s32 	%r296, %r288, %r295, %r285;
	ld.shared.u8 	%r300, [%r185+43];
	ld.shared.u8 	%r301, [%r185+42];
	prmt.b32 	%r302, %r301, %r300, 0x3340U;
	ld.shared.u8 	%r303, [%r185+41];
	ld.shared.u8 	%r304, [%r185+40];
	prmt.b32 	%r305, %r304, %r303, 0x3340U;
	prmt.b32 	%r306, %r305, %r302, 0x5410U;
	dp4a.s32.s32 	%r307, %r299, %r306, %r296;
	ld.shared.u8 	%r311, [%r185+47];
	ld.shared.u8 	%r312, [%r185+46];
	prmt.b32 	%r313, %r312, %r311, 0x3340U;
	ld.shared.u8 	%r314, [%r185+45];
	ld.shared.u8 	%r315, [%r185+44];
	prmt.b32 	%r316, %r315, %r314, 0x3340U;
	prmt.b32 	%r317, %r316, %r313, 0x5410U;
	dp4a.s32.s32 	%r318, %r310, %r317, %r307;
	ld.shared.u8 	%r322, [%r185+51];
	ld.shared.u8 	%r323, [%r185+50];
	prmt.b32 	%r324, %r323, %r322, 0x3340U;
	ld.shared.u8 	%r325, [%r185+49];
	ld.shared.u8 	%r326, [%r185+48];
	prmt.b32 	%r327, %r326, %r325, 0x3340U;
	prmt.b32 	%r328, %r327, %r324, 0x5410U;
	dp4a.s32.s32 	%r329, %r321, %r328, %r318;
	ld.shared.u8 	%r333, [%r185+55];
	ld.shared.u8 	%r334, [%r185+54];
	prmt.b32 	%r335, %r334, %r333, 0x3340U;
	ld.shared.u8 	%r336, [%r185+53];
	ld.shared.u8 	%r337, [%r185+52];
	prmt.b32 	%r338, %r337, %r336, 0x3340U;
	prmt.b32 	%r339, %r338, %r335, 0x5410U;
	dp4a.s32.s32 	%r340, %r332, %r339, %r329;
	ld.shared.u8 	%r344, [%r185+59];
	ld.shared.u8 	%r345, [%r185+58];
	prmt.b32 	%r346, %r345, %r344, 0x3340U;
	ld.shared.u8 	%r347, [%r185+57];
	ld.shared.u8 	%r348, [%r185+56];
	prmt.b32 	%r349, %r348, %r347, 0x3340U;
	prmt.b32 	%r350, %r349, %r346, 0x5410U;
	dp4a.s32.s32 	%r351, %r343, %r350, %r340;
	ld.shared.u8 	%r355, [%r185+63];
	ld.shared.u8 	%r356, [%r185+62];
	prmt.b32 	%r357, %r356, %r355, 0x3340U;
	ld.shared.u8 	%r358, [%r185+61];
	ld.shared.u8 	%r359, [%r185+60];
	prmt.b32 	%r360, %r359, %r358, 0x3340U;
	prmt.b32 	%r361, %r360, %r357, 0x5410U;
	dp4a.s32.s32 	%r362, %r354, %r361, %r351;
	cvt.rn.f32.s32 	%f334, %r362;
	mul.f32 	%f335, %f553, %f334;
	max.f32 	%f685, %f751, %f335;
	sub.f32 	%f336, %f751, %f685;
	fma.rn.f32 	%f337, %f336, 0f3BBB989D, 0f3F000000;
	cvt.sat.f32.f32 	%f338, %f337;
	mov.f32 	%f339, 0f4B400001;
	mov.f32 	%f340, 0f437C0000;
	fma.rm.f32 	%f341, %f338, %f340, %f339;
	add.f32 	%f342, %f341, 0fCB40007F;
	neg.f32 	%f343, %f342;
	fma.rn.f32 	%f344, %f336, 0f3FB8AA3B, %f343;
	fma.rn.f32 	%f345, %f336, 0f32A57060, %f344;
	mov.b32 	%r363, %f341;
	shl.b32 	%r364, %r363, 23;
	mov.b32 	%f346, %r364;
	ex2.approx.ftz.f32 	%f347, %f345;
	mul.f32 	%f348, %f347, %f346;
	sub.f32 	%f349, %f335, %f685;
	fma.rn.f32 	%f350, %f349, 0f3BBB989D, 0f3F000000;
	cvt.sat.f32.f32 	%f351, %f350;
	fma.rm.f32 	%f352, %f351, %f340, %f339;
	add.f32 	%f353, %f352, 0fCB40007F;
	neg.f32 	%f354, %f353;
	fma.rn.f32 	%f355, %f349, 0f3FB8AA3B, %f354;
	fma.rn.f32 	%f356, %f349, 0f32A57060, %f355;
	mov.b32 	%r365, %f352;
	shl.b32 	%r366, %r365, 23;
	mov.b32 	%f357, %r366;
	ex2.approx.ftz.f32 	%f358, %f356;
	mul.f32 	%f359, %f358, %f357;
	fma.rn.f32 	%f750, %f750, %f348, %f359;
	mov.u32 	%r367, _ZZ24waller_int8_tiled_kernelPKaS0_S0_PfiifE6V_tile;
	add.s32 	%r368, %r367, %r183;
	ld.shared.s8 	%rs1, [%r368];
	cvt.rn.f32.s16 	%f360, %rs1;
	mul.f32 	%f361, %f359, %f360;
	fma.rn.f32 	%f749, %f348, %f749, %f361;
	ld.shared.s8 	%rs2, [%r368+1];
	cvt.rn.f32.s16 	%f362, %rs2;
	mul.f32 	%f363, %f359, %f362;
	fma.rn.f32 	%f748, %f348, %f748, %f363;
	ld.shared.s8 	%rs3, [%r368+2];
	cvt.rn.f32.s16 	%f364, %rs3;
	mul.f32 	%f365, %f359, %f364;
	fma.rn.f32 	%f747, %f348, %f747, %f365;
	ld.shared.s8 	%rs4, [%r368+3];
	cvt.rn.f32.s16 	%f366, %rs4;
	mul.f32 	%f367, %f359, %f366;
	fma.rn.f32 	%f746, %f348, %f746, %f367;
	ld.shared.s8 	%rs5, [%r368+4];
	cvt.rn.f32.s16 	%f368, %rs5;
	mul.f32 	%f369, %f359, %f368;
	fma.rn.f32 	%f745, %f348, %f745, %f369;
	ld.shared.s8 	%rs6, [%r368+5];
	cvt.rn.f32.s16 	%f370, %rs6;
	mul.f32 	%f371, %f359, %f370;
	fma.rn.f32 	%f744, %f348, %f744, %f371;
	ld.shared.s8 	%rs7, [%r368+6];
	cvt.rn.f32.s16 	%f372, %rs7;
	mul.f32 	%f373, %f359, %f372;
	fma.rn.f32 	%f743, %f348, %f743, %f373;
	ld.shared.s8 	%rs8, [%r368+7];
	cvt.rn.f32.s16 	%f374, %rs8;
	mul.f32 	%f375, %f359, %f374;
	fma.rn.f32 	%f742, %f348, %f742, %f375;
	ld.shared.s8 	%rs9, [%r368+8];
	cvt.rn.f32.s16 	%f376, %rs9;
	mul.f32 	%f377, %f359, %f376;
	fma.rn.f32 	%f741, %f348, %f741, %f377;
	ld.shared.s8 	%rs10, [%r368+9];
	cvt.rn.f32.s16 	%f378, %rs10;
	mul.f32 	%f379, %f359, %f378;
	fma.rn.f32 	%f740, %f348, %f740, %f379;
	ld.shared.s8 	%rs11, [%r368+10];
	cvt.rn.f32.s16 	%f380, %rs11;
	mul.f32 	%f381, %f359, %f380;
	fma.rn.f32 	%f739, %f348, %f739, %f381;
	ld.shared.s8 	%rs12, [%r368+11];
	cvt.rn.f32.s16 	%f382, %rs12;
	mul.f32 	%f383, %f359, %f382;
	fma.rn.f32 	%f738, %f348, %f738, %f383;
	ld.shared.s8 	%rs13, [%r368+12];
	cvt.rn.f32.s16 	%f384, %rs13;
	mul.f32 	%f385, %f359, %f384;
	fma.rn.f32 	%f737, %f348, %f737, %f385;
	ld.shared.s8 	%rs14, [%r368+13];
	cvt.rn.f32.s16 	%f386, %rs14;
	mul.f32 	%f387, %f359, %f386;
	fma.rn.f32 	%f736, %f348, %f736, %f387;
	ld.shared.s8 	%rs15, [%r368+14];
	cvt.rn.f32.s16 	%f388, %rs15;
	mul.f32 	%f389, %f359, %f388;
	fma.rn.f32 	%f735, %f348, %f735, %f389;
	ld.shared.s8 	%rs16, [%r368+15];
	cvt.rn.f32.s16 	%f390, %rs16;
	mul.f32 	%f391, %f359, %f390;
	fma.rn.f32 	%f734, %f348, %f734, %f391;
	ld.shared.s8 	%rs17, [%r368+16];
	cvt.rn.f32.s16 	%f392, %rs17;
	mul.f32 	%f393, %f359, %f392;
	fma.rn.f32 	%f733, %f348, %f733, %f393;
	ld.shared.s8 	%rs18, [%r368+17];
	cvt.rn.f32.s16 	%f394, %rs18;
	mul.f32 	%f395, %f359, %f394;
	fma.rn.f32 	%f732, %f348, %f732, %f395;
	ld.shared.s8 	%rs19, [%r368+18];
	cvt.rn.f32.s16 	%f396, %rs19;
	mul.f32 	%f397, %f359, %f396;
	fma.rn.f32 	%f731, %f348, %f731, %f397;
	ld.shared.s8 	%rs20, [%r368+19];
	cvt.rn.f32.s16 	%f398, %rs20;
	mul.f32 	%f399, %f359, %f398;
	fma.rn.f32 	%f730, %f348, %f730, %f399;
	ld.shared.s8 	%rs21, [%r368+20];
	cvt.rn.f32.s16 	%f400, %rs21;
	mul.f32 	%f401, %f359, %f400;
	fma.rn.f32 	%f729, %f348, %f729, %f401;
	ld.shared.s8 	%rs22, [%r368+21];
	cvt.rn.f32.s16 	%f402, %rs22;
	mul.f32 	%f403, %f359, %f402;
	fma.rn.f32 	%f728, %f348, %f728, %f403;
	ld.shared.s8 	%rs23, [%r368+22];
	cvt.rn.f32.s16 	%f404, %rs23;
	mul.f32 	%f405, %f359, %f404;
	fma.rn.f32 	%f727, %f348, %f727, %f405;
	ld.shared.s8 	%rs24, [%r368+23];
	cvt.rn.f32.s16 	%f406, %rs24;
	mul.f32 	%f407, %f359, %f406;
	fma.rn.f32 	%f726, %f348, %f726, %f407;
	ld.shared.s8 	%rs25, [%r368+24];
	cvt.rn.f32.s16 	%f408, %rs25;
	mul.f32 	%f409, %f359, %f408;
	fma.rn.f32 	%f725, %f348, %f725, %f409;
	ld.shared.s8 	%rs26, [%r368+25];
	cvt.rn.f32.s16 	%f410, %rs26;
	mul.f32 	%f411, %f359, %f410;
	fma.rn.f32 	%f724, %f348, %f724, %f411;
	ld.shared.s8 	%rs27, [%r368+26];
	cvt.rn.f32.s16 	%f412, %rs27;
	mul.f32 	%f413, %f359, %f412;
	fma.rn.f32 	%f723, %f348, %f723, %f413;
	ld.shared.s8 	%rs28, [%r368+27];
	cvt.rn.f32.s16 	%f414, %rs28;
	mul.f32 	%f415, %f359, %f414;
	fma.rn.f32 	%f722, %f348, %f722, %f415;
	ld.shared.s8 	%rs29, [%r368+28];
	cvt.rn.f32.s16 	%f416, %rs29;
	mul.f32 	%f417, %f359, %f416;
	fma.rn.f32 	%f721, %f348, %f721, %f417;
	ld.shared.s8 	%rs30, [%r368+29];
	cvt.rn.f32.s16 	%f418, %rs30;
	mul.f32 	%f419, %f359, %f418;
	fma.rn.f32 	%f720, %f348, %f720, %f419;
	ld.shared.s8 	%rs31, [%r368+30];
	cvt.rn.f32.s16 	%f420, %rs31;
	mul.f32 	%f421, %f359, %f420;
	fma.rn.f32 	%f719, %f348, %f719, %f421;
	ld.shared.s8 	%rs32, [%r368+31];
	cvt.rn.f32.s16 	%f422, %rs32;
	mul.f32 	%f423, %f359, %f422;
	fma.rn.f32 	%f718, %f348, %f718, %f423;
	ld.shared.s8 	%rs33, [%r368+32];
	cvt.rn.f32.s16 	%f424, %rs33;
	mul.f32 	%f425, %f359, %f424;
	fma.rn.f32 	%f717, %f348, %f717, %f425;
	ld.shared.s8 	%rs34, [%r368+33];
	cvt.rn.f32.s16 	%f426, %rs34;
	mul.f32 	%f427, %f359, %f426;
	fma.rn.f32 	%f716, %f348, %f716, %f427;
	ld.shared.s8 	%rs35, [%r368+34];
	cvt.rn.f32.s16 	%f428, %rs35;
	mul.f32 	%f429, %f359, %f428;
	fma.rn.f32 	%f715, %f348, %f715, %f429;
	ld.shared.s8 	%rs36, [%r368+35];
	cvt.rn.f32.s16 	%f430, %rs36;
	mul.f32 	%f431, %f359, %f430;
	fma.rn.f32 	%f714, %f348, %f714, %f431;
	ld.shared.s8 	%rs37, [%r368+36];
	cvt.rn.f32.s16 	%f432, %rs37;
	mul.f32 	%f433, %f359, %f432;
	fma.rn.f32 	%f713, %f348, %f713, %f433;
	ld.shared.s8 	%rs38, [%r368+37];
	cvt.rn.f32.s16 	%f434, %rs38;
	mul.f32 	%f435, %f359, %f434;
	fma.rn.f32 	%f712, %f348, %f712, %f435;
	ld.shared.s8 	%rs39, [%r368+38];
	cvt.rn.f32.s16 	%f436, %rs39;
	mul.f32 	%f437, %f359, %f436;
	fma.rn.f32 	%f711, %f348, %f711, %f437;
	ld.shared.s8 	%rs40, [%r368+39];
	cvt.rn.f32.s16 	%f438, %rs40;
	mul.f32 	%f439, %f359, %f438;
	fma.rn.f32 	%f710, %f348, %f710, %f439;
	ld.shared.s8 	%rs41, [%r368+40];
	cvt.rn.f32.s16 	%f440, %rs41;
	mul.f32 	%f441, %f359, %f440;
	fma.rn.f32 	%f709, %f348, %f709, %f441;
	ld.shared.s8 	%rs42, [%r368+41];
	cvt.rn.f32.s16 	%f442, %rs42;
	mul.f32 	%f443, %f359, %f442;
	fma.rn.f32 	%f708, %f348, %f708, %f443;
	ld.shared.s8 	%rs43, [%r368+42];
	cvt.rn.f32.s16 	%f444, %rs43;
	mul.f32 	%f445, %f359, %f444;
	fma.rn.f32 	%f707, %f348, %f707, %f445;
	ld.shared.s8 	%rs44, [%r368+43];
	cvt.rn.f32.s16 	%f446, %rs44;
	mul.f32 	%f447, %f359, %f446;
	fma.rn.f32 	%f706, %f348, %f706, %f447;
	ld.shared.s8 	%rs45, [%r368+44];
	cvt.rn.f32.s16 	%f448, %rs45;
	mul.f32 	%f449, %f359, %f448;
	fma.rn.f32 	%f705, %f348, %f705, %f449;
	ld.shared.s8 	%rs46, [%r368+45];
	cvt.rn.f32.s16 	%f450, %rs46;
	mul.f32 	%f451, %f359, %f450;
	fma.rn.f32 	%f704, %f348, %f704, %f451;
	ld.shared.s8 	%rs47, [%r368+46];
	cvt.rn.f32.s16 	%f452, %rs47;
	mul.f32 	%f453, %f359, %f452;
	fma.rn.f32 	%f703, %f348, %f703, %f453;
	ld.shared.s8 	%rs48, [%r368+47];
	cvt.rn.f32.s16 	%f454, %rs48;
	mul.f32 	%f455, %f359, %f454;
	fma.rn.f32 	%f702, %f348, %f702, %f455;
	ld.shared.s8 	%rs49, [%r368+48];
	cvt.rn.f32.s16 	%f456, %rs49;
	mul.f32 	%f457, %f359, %f456;
	fma.rn.f32 	%f701, %f348, %f701, %f457;
	ld.shared.s8 	%rs50, [%r368+49];
	cvt.rn.f32.s16 	%f458, %rs50;
	mul.f32 	%f459, %f359, %f458;
	fma.rn.f32 	%f700, %f348, %f700, %f459;
	ld.shared.s8 	%rs51, [%r368+50];
	cvt.rn.f32.s16 	%f460, %rs51;
	mul.f32 	%f461, %f359, %f460;
	fma.rn.f32 	%f699, %f348, %f699, %f461;
	ld.shared.s8 	%rs52, [%r368+51];
	cvt.rn.f32.s16 	%f462, %rs52;
	mul.f32 	%f463, %f359, %f462;
	fma.rn.f32 	%f698, %f348, %f698, %f463;
	ld.shared.s8 	%rs53, [%r368+52];
	cvt.rn.f32.s16 	%f464, %rs53;
	mul.f32 	%f465, %f359, %f464;
	fma.rn.f32 	%f697, %f348, %f697, %f465;
	ld.shared.s8 	%rs54, [%r368+53];
	cvt.rn.f32.s16 	%f466, %rs54;
	mul.f32 	%f467, %f359, %f466;
	fma.rn.f32 	%f696, %f348, %f696, %f467;
	ld.shared.s8 	%rs55, [%r368+54];
	cvt.rn.f32.s16 	%f468, %rs55;
	mul.f32 	%f469, %f359, %f468;
	fma.rn.f32 	%f695, %f348, %f695, %f469;
	ld.shared.s8 	%rs56, [%r368+55];
	cvt.rn.f32.s16 	%f470, %rs56;
	mul.f32 	%f471, %f359, %f470;
	fma.rn.f32 	%f694, %f348, %f694, %f471;
	ld.shared.s8 	%rs57, [%r368+56];
	cvt.rn.f32.s16 	%f472, %rs57;
	mul.f32 	%f473, %f359, %f472;
	fma.rn.f32 	%f693, %f348, %f693, %f473;
	ld.shared.s8 	%rs58, [%r368+57];
	cvt.rn.f32.s16 	%f474, %rs58;
	mul.f32 	%f475, %f359, %f474;
	fma.rn.f32 	%f692, %f348, %f692, %f475;
	ld.shared.s8 	%rs59, [%r368+58];
	cvt.rn.f32.s16 	%f476, %rs59;
	mul.f32 	%f477, %f359, %f476;
	fma.rn.f32 	%f691, %f348, %f691, %f477;
	ld.shared.s8 	%rs60, [%r368+59];
	cvt.rn.f32.s16 	%f478, %rs60;
	mul.f32 	%f479, %f359, %f478;
	fma.rn.f32 	%f690, %f348, %f690, %f479;
	ld.shared.s8 	%rs61, [%r368+60];
	cvt.rn.f32.s16 	%f480, %rs61;
	mul.f32 	%f481, %f359, %f480;
	fma.rn.f32 	%f689, %f348, %f689, %f481;
	ld.shared.s8 	%rs62, [%r368+61];
	cvt.rn.f32.s16 	%f482, %rs62;
	mul.f32 	%f483, %f359, %f482;
	fma.rn.f32 	%f688, %f348, %f688, %f483;
	ld.shared.s8 	%rs63, [%r368+62];
	cvt.rn.f32.s16 	%f484, %rs63;
	mul.f32 	%f485, %f359, %f484;
	fma.rn.f32 	%f687, %f348, %f687, %f485;
	ld.shared.s8 	%rs64, [%r368+63];
	cvt.rn.f32.s16 	%f486, %rs64;
	mul.f32 	%f487, %f359, %f486;
	fma.rn.f32 	%f686, %f348, %f686, %f487;
	add.s32 	%r394, %r394, 1;
	setp.ge.s32 	%p7, %r394, %r69;
	add.s32 	%r369, %r394, %r67;
	mov.u32 	%r370, %ctaid.x;
	mov.u32 	%r371, %ntid.x;
	mov.u32 	%r372, %tid.x;
	mad.lo.s32 	%r373, %r370, %r371, %r372;
	setp.gt.s32 	%p8, %r369, %r373;
	or.pred  	%p9, %p7, %p8;
	mov.f32 	%f751, %f685;
	@%p9 bra 	$L__BB0_3;
	bra.uni 	$L__BB0_11;
$L__BB0_12:
	ld.param.u32 	%r388, [_Z24waller_int8_tiled_kernelPKaS0_S0_Pfiif_param_5];
	ld.param.u64 	%rd18, [_Z24waller_int8_tiled_kernelPKaS0_S0_Pfiif_param_3];
	mov.u32 	%r379, %ctaid.x;
	mov.u32 	%r380, %ntid.x;
	mov.u32 	%r381, %tid.x;
	mad.lo.s32 	%r382, %r379, %r380, %r381;
	mul.lo.s32 	%r383, %r388, %r382;
	rcp.rn.f32 	%f488, %f750;
	mul.f32 	%f489, %f488, %f749;
	cvta.to.global.u64 	%rd13, %rd18;
	mul.wide.s32 	%rd14, %r383, 4;
	add.s64 	%rd15, %rd13, %rd14;
	st.global.f32 	[%rd15], %f489;
	mul.f32 	%f490, %f488, %f748;
	st.global.f32 	[%rd15+4], %f490;
	mul.f32 	%f491, %f488, %f747;
	st.global.f32 	[%rd15+8], %f491;
	mul.f32 	%f492, %f488, %f746;
	st.global.f32 	[%rd15+12], %f492;
	mul.f32 	%f493, %f488, %f745;
	st.global.f32 	[%rd15+16], %f493;
	mul.f32 	%f494, %f488, %f744;
	st.global.f32 	[%rd15+20], %f494;
	mul.f32 	%f495, %f488, %f743;
	st.global.f32 	[%rd15+24], %f495;
	mul.f32 	%f496, %f488, %f742;
	st.global.f32 	[%rd15+28], %f496;
	mul.f32 	%f497, %f488, %f741;
	st.global.f32 	[%rd15+32], %f497;
	mul.f32 	%f498, %f488, %f740;
	st.global.f32 	[%rd15+36], %f498;
	mul.f32 	%f499, %f488, %f739;
	st.global.f32 	[%rd15+40], %f499;
	mul.f32 	%f500, %f488, %f738;
	st.global.f32 	[%rd15+44], %f500;
	mul.f32 	%f501, %f488, %f737;
	st.global.f32 	[%rd15+48], %f501;
	mul.f32 	%f502, %f488, %f736;
	st.global.f32 	[%rd15+52], %f502;
	mul.f32 	%f503, %f488, %f735;
	st.global.f32 	[%rd15+56], %f503;
	mul.f32 	%f504, %f488, %f734;
	st.global.f32 	[%rd15+60], %f504;
	mul.f32 	%f505, %f488, %f733;
	st.global.f32 	[%rd15+64], %f505;
	mul.f32 	%f506, %f488, %f732;
	st.global.f32 	[%rd15+68], %f506;
	mul.f32 	%f507, %f488, %f731;
	st.global.f32 	[%rd15+72], %f507;
	mul.f32 	%f508, %f488, %f730;
	st.global.f32 	[%rd15+76], %f508;
	mul.f32 	%f509, %f488, %f729;
	st.global.f32 	[%rd15+80], %f509;
	mul.f32 	%f510, %f488, %f728;
	st.global.f32 	[%rd15+84], %f510;
	mul.f32 	%f511, %f488, %f727;
	st.global.f32 	[%rd15+88], %f511;
	mul.f32 	%f512, %f488, %f726;
	st.global.f32 	[%rd15+92], %f512;
	mul.f32 	%f513, %f488, %f725;
	st.global.f32 	[%rd15+96], %f513;
	mul.f32 	%f514, %f488, %f724;
	st.global.f32 	[%rd15+100], %f514;
	mul.f32 	%f515, %f488, %f723;
	st.global.f32 	[%rd15+104], %f515;
	mul.f32 	%f516, %f488, %f722;
	st.global.f32 	[%rd15+108], %f516;
	mul.f32 	%f517, %f488, %f721;
	st.global.f32 	[%rd15+112], %f517;
	mul.f32 	%f518, %f488, %f720;
	st.global.f32 	[%rd15+116], %f518;
	mul.f32 	%f519, %f488, %f719;
	st.global.f32 	[%rd15+120], %f519;
	mul.f32 	%f520, %f488, %f718;
	st.global.f32 	[%rd15+124], %f520;
	mul.f32 	%f521, %f488, %f717;
	st.global.f32 	[%rd15+128], %f521;
	mul.f32 	%f522, %f488, %f716;
	st.global.f32 	[%rd15+132], %f522;
	mul.f32 	%f523, %f488, %f715;
	st.global.f32 	[%rd15+136], %f523;
	mul.f32 	%f524, %f488, %f714;
	st.global.f32 	[%rd15+140], %f524;
	mul.f32 	%f525, %f488, %f713;
	st.global.f32 	[%rd15+144], %f525;
	mul.f32 	%f526, %f488, %f712;
	st.global.f32 	[%rd15+148], %f526;
	mul.f32 	%f527, %f488, %f711;
	st.global.f32 	[%rd15+152], %f527;
	mul.f32 	%f528, %f488, %f710;
	st.global.f32 	[%rd15+156], %f528;
	mul.f32 	%f529, %f488, %f709;
	st.global.f32 	[%rd15+160], %f529;
	mul.f32 	%f530, %f488, %f708;
	st.global.f32 	[%rd15+164], %f530;
	mul.f32 	%f531, %f488, %f707;
	st.global.f32 	[%rd15+168], %f531;
	mul.f32 	%f532, %f488, %f706;
	st.global.f32 	[%rd15+172], %f532;
	mul.f32 	%f533, %f488, %f705;
	st.global.f32 	[%rd15+176], %f533;
	mul.f32 	%f534, %f488, %f704;
	st.global.f32 	[%rd15+180], %f534;
	mul.f32 	%f535, %f488, %f703;
	st.global.f32 	[%rd15+184], %f535;
	mul.f32 	%f536, %f488, %f702;
	st.global.f32 	[%rd15+188], %f536;
	mul.f32 	%f537, %f488, %f701;
	st.global.f32 	[%rd15+192], %f537;
	mul.f32 	%f538, %f488, %f700;
	st.global.f32 	[%rd15+196], %f538;
	mul.f32 	%f539, %f488, %f699;
	st.global.f32 	[%rd15+200], %f539;
	mul.f32 	%f540, %f488, %f698;
	st.global.f32 	[%rd15+204], %f540;
	mul.f32 	%f541, %f488, %f697;
	st.global.f32 	[%rd15+208], %f541;
	mul.f32 	%f542, %f488, %f696;
	st.global.f32 	[%rd15+212], %f542;
	mul.f32 	%f543, %f488, %f695;
	st.global.f32 	[%rd15+216], %f543;
	mul.f32 	%f544, %f488, %f694;
	st.global.f32 	[%rd15+220], %f544;
	mul.f32 	%f545, %f488, %f693;
	st.global.f32 	[%rd15+224], %f545;
	mul.f32 	%f546, %f488, %f692;
	st.global.f32 	[%rd15+228], %f546;
	mul.f32 	%f547, %f488, %f691;
	st.global.f32 	[%rd15+232], %f547;
	mul.f32 	%f548, %f488, %f690;
	st.global.f32 	[%rd15+236], %f548;
	mul.f32 	%f549, %f488, %f689;
	st.global.f32 	[%rd15+240], %f549;
	mul.f32 	%f550, %f488, %f688;
	st.global.f32 	[%rd15+244], %f550;
	mul.f32 	%f551, %f488, %f687;
	st.global.f32 	[%rd15+248], %f551;
	mul.f32 	%f552, %f488, %f686;
	st.global.f32 	[%rd15+252], %f552;
$L__BB0_13:
	ret;

}
	// .globl	_Z30waller_int8_tiled_large_kernelPKaS0_S0_Pfiif
.visible .entry _Z30waller_int8_tiled_large_kernelPKaS0_S0_Pfiif(
	.param .u64 .ptr .align 1 _Z30waller_int8_tiled_large_kernelPKaS0_S0_Pfiif_param_0,
	.param .u64 .ptr .align 1 _Z30waller_int8_tiled_large_kernelPKaS0_S0_Pfiif_param_1,
	.param .u64 .ptr .align 1 _Z30waller_int8_tiled_large_kernelPKaS0_S0_Pfiif_param_2,
	.param .u64 .ptr .align 1 _Z30waller_int8_tiled_large_kernelPKaS0_S0_Pfiif_param_3,
	.param .u32 _Z30waller_int8_tiled_large_kernelPKaS0_S0_Pfiif_param_4,
	.param .u32 _Z30waller_int8_tiled_large_kernelPKaS0_S0_Pfiif_param_5,
	.param .f32 _Z30waller_int8_tiled_large_kernelPKaS0_S0_Pfiif_param_6
)
{
	.reg .pred 	%p<10>;
	.reg .b16 	%rs<65>;
	.reg .b32 	%r<391>;
	.reg .b32 	%f<817>;
	.reg .b64 	%rd<19>;
	// demoted variable
	.shared .align 1 .b8 _ZZ30waller_int8_tiled_large_kernelPKaS0_S0_PfiifE6K_tile[8192];
	// demoted variable
	.shared .align 1 .b8 _ZZ30waller_int8_tiled_large_kernelPKaS0_S0_PfiifE6V_tile[8192];
	ld.param.u64 	%rd2, [_Z30waller_int8_tiled_large_kernelPKaS0_S0_Pfiif_param_0];
	ld.param.u32 	%r82, [_Z30waller_int8_tiled_large_kernelPKaS0_S0_Pfiif_param_4];
	mov.u32 	%r83, %ctaid.x;
	mov.u32 	%r84, %ntid.x;
	mov.u32 	%r85, %tid.x;
	mad.lo.s32 	%r1, %r83, %r84, %r85;
	setp.ge.s32 	%p1, %r1, %r82;
	@%p1 bra 	$L__BB1_11;
	ld.param.u32 	%r382, [_Z30waller_int8_tiled_large_kernelPKaS0_S0_Pfiif_param_5];
	cvta.to.global.u64 	%rd1, %rd2;
	mul.lo.s32 	%r2, %r382, %r1;
	setp.lt.s32 	%p2, %r1, 0;
	mov.f32 	%f686, 0f00000000;
	mov.f32 	%f687, %f686;
	mov.f32 	%f688, %f686;
	mov.f32 	%f689, %f686;
	mov.f32 	%f690, %f686;
	mov.f32 	%f691, %f686;
	mov.f32 	%f692, %f686;
	mov.f32 	%f693, %f686;
	mov.f32 	%f694, %f686;
	mov.f32 	%f695, %f686;
	mov.f32 	%f696, %f686;
	mov.f32 	%f697, %f686;
	mov.f32 	%f698, %f686;
	mov.f32 	%f699, %f686;
	mov.f32 	%f700, %f686;
	mov.f32 	%f701, %f686;
	mov.f32 	%f702, %f686;
	mov.f32 	%f703, %f686;
	mov.f32 	%f704, %f686;
	mov.f32 	%f705, %f686;
	mov.f32 	%f706, %f686;
	mov.f32 	%f707, %f686;
	mov.f32 	%f708, %f686;
	mov.f32 	%f709, %f686;
	mov.f32 	%f710, %f686;
	mov.f32 	%f711, %f686;
	mov.f32 	%f712, %f686;
	mov.f32 	%f713, %f686;
	mov.f32 	%f714, %f686;
	mov.f32 	%f715, %f686;
	mov.f32 	%f716, %f686;
	mov.f32 	%f717, %f686;
	mov.f32 	%f718, %f686;
	mov.f32 	%f719, %f686;
	mov.f32 	%f720, %f686;
	mov.f32 	%f721, %f686;
	mov.f32 	%f722, %f686;
	mov.f32 	%f723, %f686;
	mov.f32 	%f724, %f686;
	mov.f32 	%f725, %f686;
	mov.f32 	%f726, %f686;
	mov.f32 	%f727, %f686;
	mov.f32 	%f728, %f686;
	mov.f32 	%f729, %f686;
	mov.f32 	%f730, %f686;
	mov.f32 	%f731, %f686;
	mov.f32 	%f732, %f686;
	mov.f32 	%f733, %f686;
	mov.f32 	%f734, %f686;
	mov.f32 	%f735, %f686;
	mov.f32 	%f736, %f686;
	mov.f32 	%f737, %f686;
	mov.f32 	%f738, %f686;
	mov.f32 	%f739, %f686;
	mov.f32 	%f740, %f686;
	mov.f32 	%f741, %f686;
	mov.f32 	%f742, %f686;
	mov.f32 	%f743, %f686;
	mov.f32 	%f744, %f686;
	mov.f32 	%f745, %f686;
	mov.f32 	%f746, %f686;
	mov.f32 	%f747, %f686;
	mov.f32 	%f748, %f686;
	mov.f32 	%f749, %f686;
	mov.f32 	%f750, %f686;
	@%p2 bra 	$L__BB1_10;
	cvt.s64.s32 	%rd6, %r2;
	add.s64 	%rd7, %rd1, %rd6;
	ld.global.nc.v4.u32 	{%r87, %r88, %r89, %r90}, [%rd7+48];
	ld.global.nc.v4.u32 	{%r91, %r92, %r93, %r94}, [%rd7+32];
	ld.global.nc.v4.u32 	{%r95, %r96, %r97, %r98}, [%rd7+16];
	ld.global.nc.v4.u32 	{%r99, %r100, %r101, %r102}, [%rd7];
	cvt.s32.s8 	%r3, %r99;
	shl.b32 	%r103, %r99, 16;
	shr.s32 	%r4, %r103, 24;
	shl.b32 	%r104, %r99, 8;
	shr.s32 	%r5, %r104, 24;
	shr.s32 	%r6, %r99, 24;
	cvt.s32.s8 	%r7, %r100;
	shl.b32 	%r105, %r100, 16;
	shr.s32 	%r8, %r105, 24;
	shl.b32 	%r106, %r100, 8;
	shr.s32 	%r9, %r106, 24;
	shr.s32 	%r10, %r100, 24;
	cvt.s32.s8 	%r11, %r101;
	shl.b32 	%r107, %r101, 16;
	shr.s32 	%r12, %r107, 24;
	shl.b32 	%r108, %r101, 8;
	shr.s32 	%r13, %r108, 24;
	shr.s32 	%r14, %r101, 24;
	cvt.s32.s8 	%r15, %r102;
	shl.b32 	%r109, %r102, 16;
	shr.s32 	%r16, %r109, 24;
	shl.b32 	%r110, %r102, 8;
	shr.s32 	%r17, %r110, 24;
	shr.s32 	%r18, %r102, 24;
	cvt.s32.s8 	%r19, %r95;
	shl.b32 	%r111, %r95, 16;
	shr.s32 	%r20, %r111, 24;
	shl.b32 	%r112, %r95, 8;
	shr.s32 	%r21, %r112, 24;
	shr.s32 	%r22, %r95, 24;
	cvt.s32.s8 	%r23, %r96;
	shl.b32 	%r113, %r96, 16;
	shr.s32 	%r24, %r113, 24;
	shl.b32 	%r114, %r96, 8;
	shr.s32 	%r25, %r114, 24;
	shr.s32 	%r26, %r96, 24;
	cvt.s32.s8 	%r27, %r97;
	shl.b32 	%r115, %r97, 16;
	shr.s32 	%r28, %r115, 24;
	shl.b32 	%r116, %r97, 8;
	shr.s32 	%r29, %r116, 24;
	shr.s32 	%r30, %r97, 24;
	cvt.s32.s8 	%r31, %r98;
	shl.b32 	%r117, %r98, 16;
	shr.s32 	%r32, %r117, 24;
	shl.b32 	%r118, %r98, 8;
	shr.s32 	%r33, %r118, 24;
	shr.s32 	%r34, %r98, 24;
	cvt.s32.s8 	%r35, %r91;
	shl.b32 	%r119, %r91, 16;
	shr.s32 	%r36, %r119, 24;
	shl.b32 	%r120, %r91, 8;
	shr.s32 	%r37, %r120, 24;
	shr.s32 	%r38, %r91, 24;
	cvt.s32.s8 	%r39, %r92;
	shl.b32 	%r121, %r92, 16;
	shr.s32 	%r40, %r121, 24;
	shl.b32 	%r122, %r92, 8;
	shr.s32 	%r41, %r122, 24;
	shr.s32 	%r42, %r92, 24;
	cvt.s32.s8 	%r43, %r93;
	shl.b32 	%r123, %r93, 16;
	shr.s32 	%r44, %r123, 24;
	shl.b32 	%r124, %r93, 8;
	shr.s32 	%r45, %r124, 24;
	shr.s32 	%r46, %r93, 24;
	cvt.s32.s8 	%r47, %r94;
	shl.b32 	%r125, %r94, 16;
	shr.s32 	%r48, %r125, 24;
	shl.b32 	%r126, %r94, 8;
	shr.s32 	%r49, %r126, 24;
	shr.s32 	%r50, %r94, 24;
	cvt.s32.s8 	%r51, %r87;
	shl.b32 	%r127, %r87, 16;
	shr.s32 	%r52, %r127, 24;
	shl.b32 	%r128, %r87, 8;
	shr.s32 	%r53, %r128, 24;
	shr.s32 	%r54, %r87, 24;
	cvt.s32.s8 	%r55, %r88;
	shl.b32 	%r129, %r88, 16;
	shr.s32 	%r56, %r129, 24;
	shl.b32 	%r130, %r88, 8;
	shr.s32 	%r57, %r130, 24;
	shr.s32 	%r58, %r88, 24;
	cvt.s32.s8 	%r59, %r89;
	shl.b32 	%r131, %r89, 16;
	shr.s32 	%r60, %r131, 24;
	shl.b32 	%r132, %r89, 8;
	shr.s32 	%r61, %r132, 24;
	shr.s32 	%r62, %r89, 24;
	cvt.s32.s8 	%r63, %r90;
	shl.b32 	%r133, %r90, 16;
	shr.s32 	%r64, %r133, 24;
	shl.b32 	%r134, %r90, 8;
	shr.s32 	%r65, %r134, 24;
	shr.s32 	%r66, %r90, 24;
	mov.f32 	%f685, 0fFF800000;
	mov.b32 	%r386, 0;
	mov.f32 	%f686, 0f00000000;
	prmt.b32 	%r184, %r5, %r6, 0x3340U;
	prmt.b32 	%r185, %r3, %r4, 0x3340U;
	prmt.b32 	%r186, %r185, %r184, 0x5410U;
	prmt.b32 	%r196, %r9, %r10, 0x3340U;
	prmt.b32 	%r197, %r7, %r8, 0x3340U;
	prmt.b32 	%r198, %r197, %r196, 0x5410U;
	prmt.b32 	%r207, %r13, %r14, 0x3340U;
	prmt.b32 	%r208, %r11, %r12, 0x3340U;
	prmt.b32 	%r209, %r208, %r207, 0x5410U;
	prmt.b32 	%r218, %r17, %r18, 0x3340U;
	prmt.b32 	%r219, %r15, %r16, 0x3340U;
	prmt.b32 	%r220, %r219, %r218, 0x5410U;
	prmt.b32 	%r229, %r21, %r22, 0x3340U;
	prmt.b32 	%r230, %r19, %r20, 0x3340U;
	prmt.b32 	%r231, %r230, %r229, 0x5410U;
	prmt.b32 	%r240, %r25, %r26, 0x3340U;
	prmt.b32 	%r241, %r23, %r24, 0x3340U;
	prmt.b32 	%r242, %r241, %r240, 0x5410U;
	prmt.b32 	%r251, %r29, %r30, 0x3340U;
	prmt.b32 	%r252, %r27, %r28, 0x3340U;
	prmt.b32 	%r253, %r252, %r251, 0x5410U;
	prmt.b32 	%r262, %r33, %r34, 0x3340U;
	prmt.b32 	%r263, %r31, %r32, 0x3340U;
	prmt.b32 	%r264, %r263, %r262, 0x5410U;
	prmt.b32 	%r273, %r37, %r38, 0x3340U;
	prmt.b32 	%r274, %r35, %r36, 0x3340U;
	prmt.b32 	%r275, %r274, %r273, 0x5410U;
	prmt.b32 	%r284, %r41, %r42, 0x3340U;
	prmt.b32 	%r285, %r39, %r40, 0x3340U;
	prmt.b32 	%r286, %r285, %r284, 0x5410U;
	prmt.b32 	%r295, %r45, %r46, 0x3340U;
	prmt.b32 	%r296, %r43, %r44, 0x3340U;
	prmt.b32 	%r297, %r296, %r295, 0x5410U;
	prmt.b32 	%r306, %r49, %r50, 0x3340U;
	prmt.b32 	%r307, %r47, %r48, 0x3340U;
	prmt.b32 	%r308, %r307, %r306, 0x5410U;
	prmt.b32 	%r317, %r53, %r54, 0x3340U;
	prmt.b32 	%r318, %r51, %r52, 0x3340U;
	prmt.b32 	%r319, %r318, %r317, 0x5410U;
	prmt.b32 	%r328, %r57, %r58, 0x3340U;
	prmt.b32 	%r329, %r55, %r56, 0x3340U;
	prmt.b32 	%r330, %r329, %r328, 0x5410U;
	prmt.b32 	%r339, %r61, %r62, 0x3340U;
	prmt.b32 	%r340, %r59, %r60, 0x3340U;
	prmt.b32 	%r341, %r340, %r339, 0x5410U;
	prmt.b32 	%r350, %r65, %r66, 0x3340U;
	prmt.b32 	%r351, %r63, %r64, 0x3340U;
	prmt.b32 	%r352, %r351, %r350, 0x5410U;
	bra.uni 	$L__BB1_4;
$L__BB1_3:
	mov.u32 	%r373, %ctaid.x;
	mov.u32 	%r374, %ntid.x;
	mov.u32 	%r375, %tid.x;
	mad.lo.s32 	%r376, %r373, %r374, %r375;
	setp.gt.s32 	%p9, %r386, %r376;
	@%p9 bra 	$L__BB1_10;
$L__BB1_4:
	mov.u32 	%r67, %r386;
	add.s32 	%r386, %r67, 128;
	mov.u32 	%r135, %ctaid.x;
	mov.u32 	%r136, %ntid.x;
	mov.u32 	%r137, %tid.x;
	mad.lo.s32 	%r138, %r135, %r136, %r137;
	add.s32 	%r139, %r138, 1;
	min.s32 	%r140, %r386, %r139;
	sub.s32 	%r69, %r140, %r67;
	bar.sync 	0;
	setp.ge.s32 	%p3, %r137, %r69;
	@%p3 bra 	$L__BB1_7;
	ld.param.u32 	%r383, [_Z30waller_int8_tiled_large_kernelPKaS0_S0_Pfiif_param_5];
	mov.u32 	%r389, %tid.x;
	shl.b32 	%r387, %r389, 6;
	add.s32 	%r141, %r389, %r67;
	mul.lo.s32 	%r388, %r383, %r141;
$L__BB1_6:
	ld.param.u32 	%r384, [_Z30waller_int8_tiled_large_kernelPKaS0_S0_Pfiif_param_5];
	ld.param.u64 	%rd17, [_Z30waller_int8_tiled_large_kernelPKaS0_S0_Pfiif_param_2];
	ld.param.u64 	%rd16, [_Z30waller_int8_tiled_large_kernelPKaS0_S0_Pfiif_param_1];
	cvt.s64.s32 	%rd8, %r388;
	cvta.to.global.u64 	%rd9, %rd16;
	add.s64 	%rd10, %rd9, %rd8;
	cvta.to.global.u64 	%rd11, %rd17;
	add.s64 	%rd12, %rd11, %rd8;
	mov.u32 	%r142, _ZZ30waller_int8_tiled_large_kernelPKaS0_S0_PfiifE6V_tile;
	add.s32 	%r143, %r142, %r387;
	mov.u32 	%r144, _ZZ30waller_int8_tiled_large_kernelPKaS0_S0_PfiifE6K_tile;
	add.s32 	%r145, %r144, %r387;
	ld.global.nc.v4.u32 	{%r146, %r147, %r148, %r149}, [%rd10];
	st.shared.v4.u32 	[%r145], {%r146, %r147, %r148, %r149};
	ld.global.nc.v4.u32 	{%r150, %r151, %r152, %r153}, [%rd12];
	st.shared.v4.u32 	[%r143], {%r150, %r151, %r152, %r153};
	ld.global.nc.v4.u32 	{%r154, %r155, %r156, %r157}, [%rd10+16];
	st.shared.v4.u32 	[%r145+16], {%r154, %r155, %r156, %r157};
	ld.global.nc.v4.u32 	{%r158, %r159, %r160, %r161}, [%rd12+16];
	st.shared.v4.u32 	[%r143+16], {%r158, %r159, %r160, %r161};
	ld.global.nc.v4.u32 	{%r162, %r163, %r164, %r165}, [%rd10+32];
	st.shared.v4.u32 	[%r145+32], {%r162, %r163, %r164, %r165};
	ld.global.nc.v4.u32 	{%r166, %r167, %r168, %r169}, [%rd12+32];
	st.shared.v4.u32 	[%r143+32], {%r166, %r167, %r168, %r169};
	ld.global.nc.v4.u32 	{%r170, %r171, %r172, %r173}, [%rd10+48];
	st.shared.v4.u32 	[%r145+48], {%r170, %r171, %r172, %r173};
	ld.global.nc.v4.u32 	{%r174, %r175, %r176, %r177}, [%rd12+48];
	st.shared.v4.u32 	[%r143+48], {%r174, %r175, %r176, %r177};
	mov.u32 	%r178, %ntid.x;
	add.s32 	%r389, %r389, %r178;
	mad.lo.s32 	%r388, %r178, %r384, %r388;
	shl.b32 	%r179, %r178, 6;
	add.s32 	%r387, %r387, %r179;
	setp.lt.s32 	%p4, %r389, %r69;
	@%p4 bra 	$L__BB1_6;
$L__BB1_7:
	bar.sync 	0;
	setp.lt.s32 	%p5, %r69, 1;
	@%p5 bra 	$L__BB1_3;
	mov.b32 	%r390, 0;
	mov.f32 	%f751, %f685;
$L__BB1_9:
	ld.param.f32 	%f553, [_Z30waller_int8_tiled_large_kernelPKaS0_S0_Pfiif_param_6];
	shl.b32 	%r181, %r390, 6;
	mov.u32 	%r182, _ZZ30waller_int8_tiled_large_kernelPKaS0_S0_PfiifE6K_tile;
	add.s32 	%r183, %r182, %r181;
	ld.shared.u8 	%r187, [%r183+3];
	ld.shared.u8 	%r188, [%r183+2];
	prmt.b32 	%r189, %r188, %r187, 0x3340U;
	ld.shared.u8 	%r190, [%r183+1];
	ld.shared.u8 	%r191, [%r183];
	prmt.b32 	%r192, %r191, %r190, 0x3340U;
	prmt.b32 	%r193, %r192, %r189, 0x5410U;
	mov.b32 	%r194, 0;
	dp4a.s32.s32 	%r195, %r186, %r193, %r194;
	ld.shared.u8 	%r199, [%r183+7];
	ld.shared.u8 	%r200, [%r183+6];
	prmt.b32 	%r201, %r200, %r199, 0x3340U;
	ld.shared.u8 	%r202, [%r183+5];
	ld.shared.u8 	%r203, [%r183+4];
	prmt.b32 	%r204, %r203, %r202, 0x3340U;
	prmt.b32 	%r205, %r204, %r201, 0x5410U;
	dp4a.s32.s32 	%r206, %r198, %r205, %r195;
	ld.shared.u8 	%r210, [%r183+11];
	ld.shared.u8 	%r211, [%r183+10];
	prmt.b32 	%r212, %r211, %r210, 0x3340U;
	ld.shared.u8 	%r213, [%r183+9];
	ld.shared.u8 	%r214, [%r183+8];
	prmt.b32 	%r215, %r214, %r213, 0x3340U;
	prmt.b32 	%r216, %r215, %r212, 0x5410U;
	dp4a.s32.s32 	%r217, %r209, %r216, %r206;
	ld.shared.u8 	%r221, [%r183+15];
	ld.shared.u8 	%r222, [%r183+14];
	prmt.b32 	%r223, %r222, %r221, 0x3340U;
	ld.shared.u8 	%r224, [%r183+13];
	ld.shared.u8 	%r225, [%r183+12];
	prmt.b32 	%r226, %r225, %r224, 0x3340U;
	prmt.b32 	%r227, %r226, %r223, 0x5410U;
	dp4a.s32.s32 	%r228, %r220, %r227, %r217;
	ld.shared.u8 	%r232, [%r183+19];
	ld.shared.u8 	%r233, [%r183+18];
	prmt.b32 	%r234, %r233, %r232, 0x3340U;
	ld.shared.u8 	%r235, [%r183+17];
	ld.shared.u8 	%r236, [%r183+16];
	prmt.b32 	%r237, %r236, %r235, 0x3340U;
	prmt.b32 	%r238, %r237, %r234, 0x5410U;
	dp4a.s32.s32 	%r239, %r231, %r238, %r228;
	ld.shared.u8 	%r243, [%r183+23];
	ld.shared.u8 	%r244, [%r183+22];
	prmt.b32 	%r245, %r244, %r243, 0x3340U;
	ld.shared.u8 	%r246, [%r183+21];
	ld.shared.u8 	%r247, [%r183+20];
	prmt.b32 	%r248, %r247, %r246, 0x3340U;
	prmt.b32 	%r249, %r248, %r245, 0x5410U;
	dp4a.s32.s32 	%r250, %r242, %r249, %r239;
	ld.shared.u8 	%r254, [%r183+27];
	ld.shared.u8 	%r255, [%r183+26];
	prmt.b32 	%r256, %r255, %r254, 0x3340U;
	ld.shared.u8 	%r257, [%r183+25];
	ld.shared.u8 	%r258, [%r183+24];
	prmt.b32 	%r259, %r258, %r257, 0x3340U;
	prmt.b32 	%r260, %r259, %r256, 0x5410U;
	dp4a.s32.s32 	%r261, %r253, %r260, %r250;
	ld.shared.u8 	%r265, [%r183+31];
	ld.shared.u8 	%r266, [%r183+30];
	prmt.b32 	%r267, %r266, %r265, 0x3340U;
	ld.shared.u8 	%r268, [%r183+29];
	ld.shared.u8 	%r269, [%r183+28];
	prmt.b32 	%r270, %r269, %r268, 0x3340U;
	prmt.b32 	%r271, %r270, %r267, 0x5410U;
	dp4a.s32.s32 	%r272, %r264, %r271, %r261;
	ld.shared.u8 	%r276, [%r183+35];
	ld.shared.u8 	%r277, [%r183+34];
	prmt.b32 	%r278, %r277, %r276, 0x3340U;
	ld.shared.u8 	%r279, [%r183+33];
	ld.shared.u8 	%r280, [%r183+32];
	prmt.b32 	%r281, %r280, %r279, 0x3340U;
	prmt.b32 	%r282, %r281, %r278, 0x5410U;
	dp4a.s32.s32 	%r283, %r275, %r282, %r272;
	ld.shared.u8 	%r287, [%r183+39];
	ld.shared.u8 	%r288, [%r183+38];
	prmt.b32 	%r289, %r288, %r287, 0x3340U;
	ld.shared.u8 	%r290, [%r183+37];
	ld.shared.u8 	%r291, [%r183+36];
	prmt.b32 	%r292, %r291, %r290, 0x3340U;
	prmt.b32 	%r293, %r292, %r289, 0x5410U;
	dp4a.s32.s32 	%r294, %r286, %r293, %r283;
	ld.shared.u8 	%r298, [%r183+43];
	ld.shared.u8 	%r299, [%r183+42];
	prmt.b32 	%r300, %r299, %r298, 0x3340U;
	ld.shared.u8 	%r301, [%r183+41];
	ld.shared.u8 	%r302, [%r183+40];
	prmt.b32 	%r303, %r302, %r301, 0x3340U;
	prmt.b32 	%r304, %r303, %r300, 0x5410U;
	dp4a.s32.s32 	%r305, %r297, %r304, %r294;
	ld.shared.u8 	%r309, [%r183+47];
	ld.shared.u8 	%r310, [%r183+46];
	prmt.b32 	%r311, %r310, %r309, 0x3340U;
	ld.shared.u8 	%r312, [%r183+45];
	ld.shared.u8 	%r313, [%r183+44];
	prmt.b32 	%r314, %r313, %r312, 0x3340U;
	prmt.b32 	%r315, %r314, %r311, 0x5410U;
	dp4a.s32.s32 	%r316, %r308, %r315, %r305;
	ld.shared.u8 	%r320, [%r183+51];
	ld.shared.u8 	%r321, [%r183+50];
	prmt.b32 	%r322, %r321, %r320, 0x3340U;
	ld.shared.u8 	%r323, [%r183+49];
	ld.shared.u8 	%r324, [%r183+48];
	prmt.b32 	%r325, %r324, %r323, 0x3340U;
	prmt.b32 	%r326, %r325, %r322, 0x5410U;
	dp4a.s32.s32 	%r327, %r319, %r326, %r316;
	ld.shared.u8 	%r331, [%r183+55];
	ld.shared.u8 	%r332, [%r183+54];
	prmt.b32 	%r333, %r332, %r331, 0x3340U;
	ld.shared.u8 	%r334, [%r183+53];
	ld.shared.u8 	%r335, [%r183+52];
	prmt.b32 	%r336, %r335, %r334, 0x3340U;
	prmt.b32 	%r337, %r336, %r333, 0x5410U;
	dp4a.s32.s32 	%r338, %r330, %r337, %r327;
	ld.shared.u8 	%r342, [%r183+59];
	ld.shared.u8 	%r343, [%r183+58];
	prmt.b32 	%r344, %r343, %r342, 0x3340U;
	ld.shared.u8 	%r345, [%r183+57];
	ld.shared.u8 	%r346, [%r183+56];
	prmt.b32 	%r347, %r346, %r345, 0x3340U;
	prmt.b32 	%r348, %r347, %r344, 0x5410U;
	dp4a.s32.s32 	%r349, %r341, %r348, %r338;
	ld.shared.u8 	%r353, [%r183+63];
	ld.shared.u8 	%r354, [%r183+62];
	prmt.b32 	%r355, %r354, %r353, 0x3340U;
	ld.shared.u8 	%r356, [%r183+61];
	ld.shared.u8 	%r357, [%r183+60];
	prmt.b32 	%r358, %r357, %r356, 0x3340U;
	prmt.b32 	%r359, %r358, %r355, 0x5410U;
	dp4a.s32.s32 	%r360, %r352, %r359, %r349;
	cvt.rn.f32.s32 	%f334, %r360;
	mul.f32 	%f335, %f553, %f334;
	max.f32 	%f685, %f751, %f335;
	sub.f32 	%f336, %f751, %f685;
	fma.rn.f32 	%f337, %f336, 0f3BBB989D, 0f3F000000;
	cvt.sat.f32.f32 	%f338, %f337;
	mov.f32 	%f339, 0f4B400001;
	mov.f32 	%f340, 0f437C0000;
	fma.rm.f32 	%f341, %f338, %f340, %f339;
	add.f32 	%f342, %f341, 0fCB40007F;
	neg.f32 	%f343, %f342;
	fma.rn.f32 	%f344, %f336, 0f3FB8AA3B, %f343;
	fma.rn.f32 	%f345, %f336, 0f32A57060, %f344;
	mov.b32 	%r361, %f341;
	shl.b32 	%r362, %r361, 23;
	mov.b32 	%f346, %r362;
	ex2.approx.ftz.f32 	%f347, %f345;
	mul.f32 	%f348, %f347, %f346;
	sub.f32 	%f349, %f335, %f685;
	fma.rn.f32 	%f350, %f349, 0f3BBB989D, 0f3F000000;
	cvt.sat.f32.f32 	%f351, %f350;
	fma.rm.f32 	%f352, %f351, %f340, %f339;
	add.f32 	%f353, %f352, 0fCB40007F;
	neg.f32 	%f354, %f353;
	fma.rn.f32 	%f355, %f349, 0f3FB8AA3B, %f354;
	fma.rn.f32 	%f356, %f349, 0f32A57060, %f355;
	mov.b32 	%r363, %f352;
	shl.b32 	%r364, %r363, 23;
	mov.b32 	%f357, %r364;
	ex2.approx.ftz.f32 	%f358, %f356;
	mul.f32 	%f359, %f358, %f357;
	fma.rn.f32 	%f750, %f750, %f348, %f359;
	mov.u32 	%r365, _ZZ30waller_int8_tiled_large_kernelPKaS0_S0_PfiifE6V_tile;
	add.s32 	%r366, %r365, %r181;
	ld.shared.s8 	%rs1, [%r366];
	cvt.rn.f32.s16 	%f360, %rs1;
	mul.f32 	%f361, %f359, %f360;
	fma.rn.f32 	%f749, %f348, %f749, %f361;
	ld.shared.s8 	%rs2, [%r366+1];
	cvt.rn.f32.s16 	%f362, %rs2;
	mul.f32 	%f363, %f359, %f362;
	fma.rn.f32 	%f748, %f348, %f748, %f363;
	ld.shared.s8 	%rs3, [%r366+2];
	cvt.rn.f32.s16 	%f364, %rs3;
	mul.f32 	%f365, %f359, %f364;
	fma.rn.f32 	%f747, %f348, %f747, %f365;
	ld.shared.s8 	%rs4, [%r366+3];
	cvt.rn.f32.s16 	%f366, %rs4;
	mul.f32 	%f367, %f359, %f366;
	fma.rn.f32 	%f746, %f348, %f746, %f367;
	ld.shared.s8 	%rs5, [%r366+4];
	cvt.rn.f32.s16 	%f368, %rs5;
	mul.f32 	%f369, %f359, %f368;
	fma.rn.f32 	%f745, %f348, %f745, %f369;
	ld.shared.s8 	%rs6, [%r366+5];
	cvt.rn.f32.s16 	%f370, %rs6;
	mul.f32 	%f371, %f359, %f370;
	fma.rn.f32 	%f744, %f348, %f744, %f371;
	ld.shared.s8 	%rs7, [%r366+6];
	cvt.rn.f32.s16 	%f372, %rs7;
	mul.f32 	%f373, %f359, %f372;
	fma.rn.f32 	%f743, %f348, %f743, %f373;
	ld.shared.s8 	%rs8, [%r366+7];
	cvt.rn.f32.s16 	%f374, %rs8;
	mul.f32 	%f375, %f359, %f374;
	fma.rn.f32 	%f742, %f348, %f742, %f375;
	ld.shared.s8 	%rs9, [%r366+8];
	cvt.rn.f32.s16 	%f376, %rs9;
	mul.f32 	%f377, %f359, %f376;
	fma.rn.f32 	%f741, %f348, %f741, %f377;
	ld.shared.s8 	%rs10, [%r366+9];
	cvt.rn.f32.s16 	%f378, %rs10;
	mul.f32 	%f379, %f359, %f378;
	fma.rn.f32 	%f740, %f348, %f740, %f379;
	ld.shared.s8 	%rs11, [%r366+10];
	cvt.rn.f32.s16 	%f380, %rs11;
	mul.f32 	%f381, %f359, %f380;
	fma.rn.f32 	%f739, %f348, %f739, %f381;
	ld.shared.s8 	%rs12, [%r366+11];
	cvt.rn.f32.s16 	%f382, %rs12;
	mul.f32 	%f383, %f359, %f382;
	fma.rn.f32 	%f738, %f348, %f738, %f383;
	ld.shared.s8 	%rs13, [%r366+12];
	cvt.rn.f32.s16 	%f384, %rs13;
	mul.f32 	%f385, %f359, %f384;
	fma.rn.f32 	%f737, %f348, %f737, %f385;
	ld.shared.s8 	%rs14, [%r366+13];
	cvt.rn.f32.s16 	%f386, %rs14;
	mul.f32 	%f387, %f359, %f386;
	fma.rn.f32 	%f736, %f348, %f736, %f387;
	ld.shared.s8 	%rs15, [%r366+14];
	cvt.rn.f32.s16 	%f388, %rs15;
	mul.f32 	%f389, %f359, %f388;
	fma.rn.f32 	%f735, %f348, %f735, %f389;
	ld.shared.s8 	%rs16, [%r366+15];
	cvt.rn.f32.s16 	%f390, %rs16;
	mul.f32 	%f391, %f359, %f390;
	fma.rn.f32 	%f734, %f348, %f734, %f391;
	ld.shared.s8 	%rs17, [%r366+16];
	cvt.rn.f32.s16 	%f392, %rs17;
	mul.f32 	%f393, %f359, %f392;
	fma.rn.f32 	%f733, %f348, %f733, %f393;
	ld.shared.s8 	%rs18, [%r366+17];
	cvt.rn.f32.s16 	%f394, %rs18;
	mul.f32 	%f395, %f359, %f394;
	fma.rn.f32 	%f732, %f348, %f732, %f395;
	ld.shared.s8 	%rs19, [%r366+18];
	cvt.rn.f32.s16 	%f396, %rs19;
	mul.f32 	%f397, %f359, %f396;
	fma.rn.f32 	%f731, %f348, %f731, %f397;
	ld.shared.s8 	%rs20, [%r366+19];
	cvt.rn.f32.s16 	%f398, %rs20;
	mul.f32 	%f399, %f359, %f398;
	fma.rn.f32 	%f730, %f348, %f730, %f399;
	ld.shared.s8 	%rs21, [%r366+20];
	cvt.rn.f32.s16 	%f400, %rs21;
	mul.f32 	%f401, %f359, %f400;
	fma.rn.f32 	%f729, %f348, %f729, %f401;
	ld.shared.s8 	%rs22, [%r366+21];
	cvt.rn.f32.s16 	%f402, %rs22;
	mul.f32 	%f403, %f359, %f402;
	fma.rn.f32 	%f728, %f348, %f728, %f403;
	ld.shared.s8 	%rs23, [%r366+22];
	cvt.rn.f32.s16 	%f404, %rs23;
	mul.f32 	%f405, %f359, %f404;
	fma.rn.f32 	%f727, %f348, %f727, %f405;
	ld.shared.s8 	%rs24, [%r366+23];
	cvt.rn.f32.s16 	%f406, %rs24;
	mul.f32 	%f407, %f359, %f406;
	fma.rn.f32 	%f726, %f348, %f726, %f407;
	ld.shared.s8 	%rs25, [%r366+24];
	cvt.rn.f32.s16 	%f408, %rs25;
	mul.f32 	%f409, %f359, %f408;
	fma.rn.f32 	%f725, %f348, %f725, %f409;
	ld.shared.s8 	%rs26, [%r366+25];
	cvt.rn.f32.s16 	%f410, %rs26;
	mul.f32 	%f411, %f359, %f410;
	fma.rn.f32 	%f724, %f348, %f724, %f411;
	ld.shared.s8 	%rs27, [%r366+26];
	cvt.rn.f32.s16 	%f412, %rs27;
	mul.f32 	%f413, %f359, %f412;
	fma.rn.f32 	%f723, %f348, %f723, %f413;
	ld.shared.s8 	%rs28, [%r366+27];
	cvt.rn.f32.s16 	%f414, %rs28;
	mul.f32 	%f415, %f359, %f414;
	fma.rn.f32 	%f722, %f348, %f722, %f415;
	ld.shared.s8 	%rs29, [%r366+28];
	cvt.rn.f32.s16 	%f416, %rs29;
	mul.f32 	%f417, %f359, %f416;
	fma.rn.f32 	%f721, %f348, %f721, %f417;
	ld.shared.s8 	%rs30, [%r366+29];
	cvt.rn.f32.s16 	%f418, %rs30;
	mul.f32 	%f419, %f359, %f418;
	fma.rn.f32 	%f720, %f348, %f720, %f419;
	ld.shared.s8 	%rs31, [%r366+30];
	cvt.rn.f32.s16 	%f420, %rs31;
	mul.f32 	%f421, %f359, %f420;
	fma.rn.f32 	%f719, %f348, %f719, %f421;
	ld.shared.s8 	%rs32, [%r366+31];
	cvt.rn.f32.s16 	%f422, %rs32;
	mul.f32 	%f423, %f359, %f422;
	fma.rn.f32 	%f718, %f348, %f718, %f423;
	ld.shared.s8 	%rs33, [%r366+32];
	cvt.rn.f32.s16 	%f424, %rs33;
	mul.f32 	%f425, %f359, %f424;
	fma.rn.f32 	%f717, %f348, %f717, %f425;
	ld.shared.s8 	%rs34, [%r366+33];
	cvt.rn.f32.s16 	%f426, %rs34;
	mul.f32 	%f427, %f359, %f426;
	fma.rn.f32 	%f716, %f348, %f716, %f427;
	ld.shared.s8 	%rs35, [%r366+34];
	cvt.rn.f32.s16 	%f428, %rs35;
	mul.f32 	%f429, %f359, %f428;
	fma.rn.f32 	%f715, %f348, %f715, %f429;
	ld.shared.s8 	%rs36, [%r366+35];
	cvt.rn.f32.s16 	%f430, %rs36;
	mul.f32 	%f431, %f359, %f430;
	fma.rn.f32 	%f714, %f348, %f714, %f431;
	ld.shared.s8 	%rs37, [%r366+36];
	cvt.rn.f32.s16 	%f432, %rs37;
	mul.f32 	%f433, %f359, %f432;
	fma.rn.f32 	%f713, %f348, %f713, %f433;
	ld.shared.s8 	%rs38, [%r366+37];
	cvt.rn.f32.s16 	%f434, %rs38;
	mul.f32 	%f435, %f359, %f434;
	fma.rn.f32 	%f712, %f348, %f712, %f435;
	ld.shared.s8 	%rs39, [%r366+38];
	cvt.rn.f32.s16 	%f436, %rs39;
	mul.f32 	%f437, %f359, %f436;
	fma.rn.f32 	%f711, %f348, %f711, %f437;
	ld.shared.s8 	%rs40, [%r366+39];
	cvt.rn.f32.s16 	%f438, %rs40;
	mul.f32 	%f439, %f359, %f438;
	fma.rn.f32 	%f710, %f348, %f710, %f439;
	ld.shared.s8 	%rs41, [%r366+40];
	cvt.rn.f32.s16 	%f440, %rs41;
	mul.f32 	%f441, %f359, %f440;
	fma.rn.f32 	%f709, %f348, %f709, %f441;
	ld.shared.s8 	%rs42, [%r366+41];
	cvt.rn.f32.s16 	%f442, %rs42;
	mul.f32 	%f443, %f359, %f442;
	fma.rn.f32 	%f708, %f348, %f708, %f443;
	ld.shared.s8 	%rs43, [%r366+42];
	cvt.rn.f32.s16 	%f444, %rs43;
	mul.f32 	%f445, %f359, %f444;
	fma.rn.f32 	%f707, %f348, %f707, %f445;
	ld.shared.s8 	%rs44, [%r366+43];
	cvt.rn.f32.s16 	%f446, %rs44;
	mul.f32 	%f447, %f359, %f446;
	fma.rn.f32 	%f706, %f348, %f706, %f447;
	ld.shared.s8 	%rs45, [%r366+44];
	cvt.rn.f32.s16 	%f448, %rs45;
	mul.f32 	%f449, %f359, %f448;
	fma.rn.f32 	%f705, %f348, %f705, %f449;
	ld.shared.s8 	%rs46, [%r366+45];
	cvt.rn.f32.s16 	%f450, %rs46;
	mul.f32 	%f451, %f359, %f450;
	fma.rn.f32 	%f704, %f348, %f704, %f451;
	ld.shared.s8 	%rs47, [%r366+46];
	cvt.rn.f32.s16 	%f452, %rs47;
	mul.f32 	%f453, %f359, %f452;
	fma.rn.f32 	%f703, %f348, %f703, %f453;
	ld.shared.s8 	%rs48, [%r366+47];
	cvt.rn.f32.s16 	%f454, %rs48;
	mul.f32 	%f455, %f359, %f454;
	fma.rn.f32 	%f702, %f348, %f702, %f455;
	ld.shared.s8 	%rs49, [%r366+48];
	cvt.rn.f32.s16 	%f456, %rs49;
	mul.f32 	%f457, %f359, %f456;
	fma.rn.f32 	%f701, %f348, %f701, %f457;
	ld.shared.s8 	%rs50, [%r366+49];
	cvt.rn.f32.s16 	%f458, %rs50;
	mul.f32 	%f459, %f359, %f458;
	fma.rn.f32 	%f700, %f348, %f700, %f459;
	ld.shared.s8 	%rs51, [%r366+50];
	cvt.rn.f32.s16 	%f460, %rs51;
	mul.f32 	%f461, %f359, %f460;
	fma.rn.f32 	%f699, %f348, %f699, %f461;
	ld.shared.s8 	%rs52, [%r366+51];
	cvt.rn.f32.s16 	%f462, %rs52;
	mul.f32 	%f463, %f359, %f462;
	fma.rn.f32 	%f698, %f348, %f698, %f463;
	ld.shared.s8 	%rs53, [%r366+52];
	cvt.rn.f32.s16 	%f464, %rs53;
	mul.f32 	%f465, %f359, %f464;
	fma.rn.f32 	%f697, %f348, %f697, %f465;
	ld.shared.s8 	%rs54, [%r366+53];
	cvt.rn.f32.s16 	%f466, %rs54;
	mul.f32 	%f467, %f359, %f466;
	fma.rn.f32 	%f696, %f348, %f696, %f467;
	ld.shared.s8 	%rs55, [%r366+54];
	cvt.rn.f32.s16 	%f468, %rs55;
	mul.f32 	%f469, %f359, %f468;
	fma.rn.f32 	%f695, %f348, %f695, %f469;
	ld.shared.s8 	%rs56, [%r366+55];
	cvt.rn.f32.s16 	%f470, %rs56;
	mul.f32 	%f471, %f359, %f470;
	fma.rn.f32 	%f694, %f348, %f694, %f471;
	ld.shared.s8 	%rs57, [%r366+56];
	cvt.rn.f32.s16 	%f472, %rs57;
	mul.f32 	%f473, %f359, %f472;
	fma.rn.f32 	%f693, %f348, %f693, %f473;
	ld.shared.s8 	%rs58, [%r366+57];
	cvt.rn.f32.s16 	%f474, %rs58;
	mul.f32 	%f475, %f359, %f474;
	fma.rn.f32 	%f692, %f348, %f692, %f475;
	ld.shared.s8 	%rs59, [%r366+58];
	cvt.rn.f32.s16 	%f476, %rs59;
	mul.f32 	%f477, %f359, %f476;
	fma.rn.f32 	%f691, %f348, %f691, %f477;
	ld.shared.s8 	%rs60, [%r366+59];
	cvt.rn.f32.s16 	%f478, %rs60;
	mul.f32 	%f479, %f359, %f478;
	fma.rn.f32 	%f690, %f348, %f690, %f479;
	ld.shared.s8 	%rs61, [%r366+60];
	cvt.rn.f32.s16 	%f480, %rs61;
	mul.f32 	%f481, %f359, %f480;
	fma.rn.f32 	%f689, %f348, %f689, %f481;
	ld.shared.s8 	%rs62, [%r366+61];
	cvt.rn.f32.s16 	%f482, %rs62;
	mul.f32 	%f483, %f359, %f482;
	fma.rn.f32 	%f688, %f348, %f688, %f483;
	ld.shared.s8 	%rs63, [%r366+62];
	cvt.rn.f32.s16 	%f484, %rs63;
	mul.f32 	%f485, %f359, %f484;
	fma.rn.f32 	%f687, %f348, %f687, %f485;
	ld.shared.s8 	%rs64, [%r366+63];
	cvt.rn.f32.s16 	%f486, %rs64;
	mul.f32 	%f487, %f359, %f486;
	fma.rn.f32 	%f686, %f348, %f686, %f487;
	add.s32 	%r390, %r390, 1;
	setp.ge.s32 	%p6, %r390, %r69;
	add.s32 	%r367, %r390, %r67;
	mov.u32 	%r368, %ctaid.x;
	mov.u32 	%r369, %ntid.x;
	mov.u32 	%r370, %tid.x;
	mad.lo.s32 	%r371, %r368, %r369, %r370;
	setp.gt.s32 	%p7, %r367, %r371;
	or.pred  	%p8, %p6, %p7;
	mov.f32 	%f751, %f685;
	@%p8 bra 	$L__BB1_3;
	bra.uni 	$L__BB1_9;
$L__BB1_10:
	ld.param.u32 	%r385, [_Z30waller_int8_tiled_large_kernelPKaS0_S0_Pfiif_param_5];
	ld.param.u64 	%rd18, [_Z30waller_int8_tiled_large_kernelPKaS0_S0_Pfiif_param_3];
	mov.u32 	%r377, %ctaid.x;
	mov.u32 	%r378, %ntid.x;
	mov.u32 	%r379, %tid.x;
	mad.lo.s32 	%r380, %r377, %r378, %r379;
	mul.lo.s32 	%r381, %r385, %r380;
	rcp.rn.f32 	%f488, %f750;
	mul.f32 	%f489, %f488, %f749;
	cvta.to.global.u64 	%rd13, %rd18;
	mul.wide.s32 	%rd14, %r381, 4;
	add.s64 	%rd15, %rd13, %rd14;
	st.global.f32 	[%rd15], %f489;
	mul.f32 	%f490, %f488, %f748;
	st.global.f32 	[%rd15+4], %f490;
	mul.f32 	%f491, %f488, %f747;
	st.global.f32 	[%rd15+8], %f491;
	mul.f32 	%f492, %f488, %f746;
	st.global.f32 	[%rd15+12], %f492;
	mul.f32 	%f493, %f488, %f745;
	st.global.f32 	[%rd15+16], %f493;
	mul.f32 	%f494, %f488, %f744;
	st.global.f32 	[%rd15+20], %f494;
	mul.f32 	%f495, %f488, %f743;
	st.global.f32 	[%rd15+24], %f495;
	mul.f32 	%f496, %f488, %f742;
	st.global.f32 	[%rd15+28], %f496;
	mul.f32 	%f497, %f488, %f741;
	st.global.f32 	[%rd15+32], %f497;
	mul.f32 	%f498, %f488, %f740;
	st.global.f32 	[%rd15+36], %f498;
	mul.f32 	%f499, %f488, %f739;
	st.global.f32 	[%rd15+40], %f499;
	mul.f32 	%f500, %f488, %f738;
	st.global.f32 	[%rd15+44], %f500;
	mul.f32 	%f501, %f488, %f737;
	st.global.f32 	[%rd15+48], %f501;
	mul.f32 	%f502, %f488, %f736;
	st.global.f32 	[%rd15+52], %f502;
	mul.f32 	%f503, %f488, %f735;
	st.global.f32 	[%rd15+56], %f503;
	mul.f32 	%f504, %f488, %f734;
	st.global.f32 	[%rd15+60], %f504;
	mul.f32 	%f505, %f488, %f733;
	st.global.f32 	[%rd15+64], %f505;
	mul.f32 	%f506, %f488, %f732;
	st.global.f32 	[%rd15+68], %f506;
	mul.f32 	%f507, %f488, %f731;
	st.global.f32 	[%rd15+72], %f507;
	mul.f32 	%f508, %f488, %f730;
	st.global.f32 	[%rd15+76], %f508;
	mul.f32 	%f509, %f488, %f729;
	st.global.f32 	[%rd15+80], %f509;
	mul.f32 	%f510, %f488, %f728;
	st.global.f32 	[%rd15+84], %f510;
	mul.f32 	%f511, %f488, %f727;
	st.global.f32 	[%rd15+88], %f511;
	mul.f32 	%f512, %f488, %f726;
	st.global.f32 	[%rd15+92], %f512;
	mul.f32 	%f513, %f488, %f725;
	st.global.f32 	[%rd15+96], %f513;
	mul.f32 	%f514, %f488, %f724;
	st.global.f32 	[%rd15+100], %f514;
	mul.f32 	%f515, %f488, %f723;
	st.global.f32 	[%rd15+104], %f515;
	mul.f32 	%f516, %f488, %f722;
	st.global.f32 	[%rd15+108], %f516;
	mul.f32 	%f517, %f488, %f721;
	st.global.f32 	[%rd15+112], %f517;
	mul.f32 	%f518, %f488, %f720;
	st.global.f32 	[%rd15+116], %f518;
	mul.f32 	%f519, %f488, %f719;
	st.global.f32 	[%rd15+120], %f519;
	mul.f32 	%f520, %f488, %f718;
	st.global.f32 	[%rd15+124], %f520;
	mul.f32 	%f521, %f488, %f717;
	st.global.f32 	[%rd15+128], %f521;
	mul.f32 	%f522, %f488, %f716;
	st.global.f32 	[%rd15+132], %f522;
	mul.f32 	%f523, %f488, %f715;
	st.global.f32 	[%rd15+136], %f523;
	mul.f32 	%f524, %f488, %f714;
	st.global.f32 	[%rd15+140], %f524;
	mul.f32 	%f525, %f488, %f713;
	st.global.f32 	[%rd15+144], %f525;
	mul.f32 	%f526, %f488, %f712;
	st.global.f32 	[%rd15+148], %f526;
	mul.f32 	%f527, %f488, %f711;
	st.global.f32 	[%rd15+152], %f527;
	mul.f32 	%f528, %f488, %f710;
	st.global.f32 	[%rd15+156], %f528;
	mul.f32 	%f529, %f488, %f709;
	st.global.f32 	[%rd15+160], %f529;
	mul.f32 	%f530, %f488, %f708;
	st.global.f32 	[%rd15+164], %f530;
	mul.f32 	%f531, %f488, %f707;
	st.global.f32 	[%rd15+168], %f531;
	mul.f32 	%f532, %f488, %f706;
	st.global.f32 	[%rd15+172], %f532;
	mul.f32 	%f533, %f488, %f705;
	st.global.f32 	[%rd15+176], %f533;
	mul.f32 	%f534, %f488, %f704;
	st.global.f32 	[%rd15+180], %f534;
	mul.f32 	%f535, %f488, %f703;
	st.global.f32 	[%rd15+184], %f535;
	mul.f32 	%f536, %f488, %f702;
	st.global.f32 	[%rd15+188], %f536;
	mul.f32 	%f537, %f488, %f701;
	st.global.f32 	[%rd15+192], %f537;
	mul.f32 	%f538, %f488, %f700;
	st.global.f32 	[%rd15+196], %f538;
	mul.f32 	%f539, %f488, %f699;
	st.global.f32 	[%rd15+200], %f539;
	mul.f32 	%f540, %f488, %f698;
	st.global.f32 	[%rd15+204], %f540;
	mul.f32 	%f541, %f488, %f697;
	st.global.f32 	[%rd15+208], %f541;
	mul.f32 	%f542, %f488, %f696;
	st.global.f32 	[%rd15+212], %f542;
	mul.f32 	%f543, %f488, %f695;
	st.global.f32 	[%rd15+216], %f543;
	mul.f32 	%f544, %f488, %f694;
	st.global.f32 	[%rd15+220], %f544;
	mul.f32 	%f545, %f488, %f693;
	st.global.f32 	[%rd15+224], %f545;
	mul.f32 	%f546, %f488, %f692;
	st.global.f32 	[%rd15+228], %f546;
	mul.f32 	%f547, %f488, %f691;
	st.global.f32 	[%rd15+232], %f547;
	mul.f32 	%f548, %f488, %f690;
	st.global.f32 	[%rd15+236], %f548;
	mul.f32 	%f549, %f488, %f689;
	st.global.f32 	[%rd15+240], %f549;
	mul.f32 	%f550, %f488, %f688;
	st.global.f32 	[%rd15+244], %f550;
	mul.f32 	%f551, %f488, %f687;
	st.global.f32 	[%rd15+248], %f551;
	mul.f32 	%f552, %f488, %f686;
	st.global.f32 	[%rd15+252], %f552;
$L__BB1_11:
	ret;

}


// ===== COMPILED SASS (sm_100) =====

	.target	sm_100

	.elftype	@"ET_EXEC"


//--------------------- .note.nv.tkinfo           --------------------------
	.section	.note.nv.tkinfo,"",@"SHT_NOTE"
	.sectionflags	@"SHF_NOTE_NV_TKINFO"
	.tkinfo
        /*0018*/ 	.word	0x00000002
        /*0030*/ 	.string	""
        /*0030*/ 	.string	"ptxas"
        /*0030*/ 	.string	"Cuda compilation tools, release 13.0, V13.0.88"
        /*0030*/ 	.string	"Build cuda_13.0.r13.0/compiler.36424714_0"
        /*0030*/ 	.string	"-arch sm_100 -m 64 "



//--------------------- .note.nv.cuinfo           --------------------------
	.section	.note.nv.cuinfo,"",@"SHT_NOTE"
	.sectionflags	@"SHF_NOTE_NV_CUINFO"
        /*0018*/ 	.short	0x0002
        /*001a*/ 	.short	0x0064
        /*001c*/ 	.short	0x0082
	.zero		2


//--------------------- .nv.info                  --------------------------
	.section	.nv.info,"",@"SHT_CUDA_INFO"
	.align	4


	//----- nvinfo : EIATTR_REGCOUNT
	.align		4
        /*0000*/ 	.byte	0x04, 0x2f
        /*0002*/ 	.short	(.L_1 - .L_0)
	.align		4
.L_0:
        /*0004*/ 	.word	index@(_Z24waller_int8_tiled_kernelPKaS0_S0_Pfiif)
        /*0008*/ 	.word	0x00000080


	//----- nvinfo : EIATTR_FRAME_SIZE
	.align		4
.L_1:
        /*000c*/ 	.byte	0x04, 0x11
        /*000e*/ 	.short	(.L_3 - .L_2)
	.align		4
.L_2:
        /*0010*/ 	.word	index@($__internal_1_$__cuda_sm20_rcp_rn_f32_slowpath)
        /*0014*/ 	.word	0x00000000


	//----- nvinfo : EIATTR_FRAME_SIZE
	.align		4
.L_3:
        /*0018*/ 	.byte	0x04, 0x11
        /*001a*/ 	.short	(.L_5 - .L_4)
	.align		4
.L_4:
        /*001c*/ 	.word	index@(_Z24waller_int8_tiled_kernelPKaS0_S0_Pfiif)
        /*0020*/ 	.word	0x00000000


	//----- nvinfo : EIATTR_REGCOUNT
	.align		4
.L_5:
        /*0024*/ 	.byte	0x04, 0x2f
        /*0026*/ 	.short	(.L_7 - .L_6)
	.align		4
.L_6:
        /*0028*/ 	.word	index@(_Z30waller_int8_tiled_large_kernelPKaS0_S0_Pfiif)
        /*002c*/ 	.word	0x00000080


	//----- nvinfo : EIATTR_FRAME_SIZE
	.align		4
.L_7:
        /*0030*/ 	.byte	0x04, 0x11
        /*0032*/ 	.short	(.L_9 - .L_8)
	.align		4
.L_8:
        /*0034*/ 	.word	index@($__internal_0_$__cuda_sm20_rcp_rn_f32_slowpath)
        /*0038*/ 	.word	0x00000000


	//----- nvinfo : EIATTR_FRAME_SIZE
	.align		4
.L_9:
        /*003c*/ 	.byte	0x04, 0x11
        /*003e*/ 	.short	(.L_11 - .L_10)
	.align		4
.L_10:
        /*0040*/ 	.word	index@(_Z30waller_int8_tiled_large_kernelPKaS0_S0_Pfiif)
        /*0044*/ 	.word	0x00000000


	//----- nvinfo : EIATTR_MIN_STACK_SIZE
	.align		4
.L_11:
        /*0048*/ 	.byte	0x04, 0x12
        /*004a*/ 	.short	(.L_13 - .L_12)
	.align		4
.L_12:
        /*004c*/ 	.word	index@(_Z30waller_int8_tiled_large_kernelPKaS0_S0_Pfiif)
        /*0050*/ 	.word	0x00000000


	//----- nvinfo : EIATTR_MIN_STACK_SIZE
	.align		4
.L_13:
        /*0054*/ 	.byte	0x04, 0x12
        /*0056*/ 	.short	(.L_15 - .L_14)
	.align		4
.L_14:
        /*0058*/ 	.word	index@(_Z24waller_int8_tiled_kernelPKaS0_S0_Pfiif)
        /*005c*/ 	.word	0x00000000
.L_15:


//--------------------- .nv.compat                --------------------------
	.section	.nv.compat,"",@"SHT_CUDA_COMPAT_INFO"
	.align	4
        /*0000*/ 	.byte	0x02, 0x09, 0x00, 0x00, 0x02, 0x02, 0x01, 0x00, 0x02, 0x05, 0x05, 0x00, 0x03, 0x07, 0x01, 0x01
        /*0010*/ 	.byte	0x02, 0x03, 0x00, 0x00, 0x02, 0x06, 0x01, 0x00, 0x04, 0x0b, 0x08, 0x00, 0x09, 0x00, 0x00, 0x00
        /*0020*/ 	.byte	0x00, 0x00, 0x00, 0x00


//--------------------- .nv.info._Z30waller_int8_tiled_large_kernelPKaS0_S0_Pfiif --------------------------
	.section	.nv.info._Z30waller_int8_tiled_large_kernelPKaS0_S0_Pfiif,"",@"SHT_CUDA_INFO"
	.sectionflags	@""
	.align	4


	//----- nvinfo : EIATTR_CUDA_API_VERSION
	.align		4
        /*0000*/ 	.byte	0x04, 0x37
        /*0002*/ 	.short	(.L_17 - .L_16)
.L_16:
        /*0004*/ 	.word	0x00000082


	//----- nvinfo : EIATTR_KPARAM_INFO
	.align		4
.L_17:
        /*0008*/ 	.byte	0x04, 0x17
        /*000a*/ 	.short	(.L_19 - .L_18)
.L_18:
        /*000c*/ 	.word	0x00000000
        /*0010*/ 	.short	0x0006
        /*0012*/ 	.short	0x0028
        /*0014*/ 	.byte	0x00, 0xf0, 0x11, 0x00


	//----- nvinfo : EIATTR_KPARAM_INFO
	.align		4
.L_19:
        /*0018*/ 	.byte	0x04, 0x17
        /*001a*/ 	.short	(.L_21 - .L_20)
.L_20:
        /*001c*/ 	.word	0x00000000
        /*0020*/ 	.short	0x0005
        /*0022*/ 	.short	0x0024
        /*0024*/ 	.byte	0x00, 0xf0, 0x11, 0x00


	//----- nvinfo : EIATTR_KPARAM_INFO
	.align		4
.L_21:
        /*0028*/ 	.byte	0x04, 0x17
        /*002a*/ 	.short	(.L_23 - .L_22)
.L_22:
        /*002c*/ 	.word	0x00000000
        /*0030*/ 	.short	0x0004
        /*0032*/ 	.short	0x0020
        /*0034*/ 	.byte	0x00, 0xf0, 0x11, 0x00


	//----- nvinfo : EIATTR_KPARAM_INFO
	.align		4
.L_23:
        /*0038*/ 	.byte	0x04, 0x17
        /*003a*/ 	.short	(.L_25 - .L_24)
.L_24:
        /*003c*/ 	.word	0x00000000
        /*0040*/ 	.short	0x0003
        /*0042*/ 	.short	0x0018
        /*0044*/ 	.byte	0x00, 0xf5, 0x21, 0x00


	//----- nvinfo : EIATTR_KPARAM_INFO
	.align		4
.L_25:
        /*0048*/ 	.byte	0x04, 0x17
        /*004a*/ 	.short	(.L_27 - .L_26)
.L_26:
        /*004c*/ 	.word	0x00000000
        /*0050*/ 	.short	0x0002
        /*0052*/ 	.short	0x0010
        /*0054*/ 	.byte	0x00, 0xf5, 0x21, 0x00


	//----- nvinfo : EIATTR_KPARAM_INFO
	.align		4
.L_27:
        /*0058*/ 	.byte	0x04, 0x17
        /*005a*/ 	.short	(.L_29 - .L_28)
.L_28:
        /*005c*/ 	.word	0x00000000
        /*0060*/ 	.short	0x0001
        /*0062*/ 	.short	0x0008
        /*0064*/ 	.byte	0x00, 0xf5, 0x21, 0x00


	//----- nvinfo : EIATTR_KPARAM_INFO
	.align		4
.L_29:
        /*0068*/ 	.byte	0x04, 0x17
        /*006a*/ 	.short	(.L_31 - .L_30)
.L_30:
        /*006c*/ 	.word	0x00000000
        /*0070*/ 	.short	0x0000
        /*0072*/ 	.short	0x0000
        /*0074*/ 	.byte	0x00, 0xf5, 0x21, 0x00


	//----- nvinfo : EIATTR_SPARSE_MMA_MASK
	.align		4
.L_31:
        /*0078*/ 	.byte	0x03, 0x50
        /*007a*/ 	.short	0x0000


	//----- nvinfo : EIATTR_MAXREG_COUNT
	.align		4
        /*007c*/ 	.byte	0x03, 0x1b
        /*007e*/ 	.short	0x00ff


	//----- nvinfo : EIATTR_NUM_BARRIERS
	.align		4
        /*0080*/ 	.byte	0x02, 0x4c
        /*0082*/ 	.byte	0x01
	.zero		1


	//----- nvinfo : EIATTR_MERCURY_ISA_VERSION
	.align		4
        /*0084*/ 	.byte	0x03, 0x5f
        /*0086*/ 	.short	0x0101


	//----- nvinfo : EIATTR_VRC_CTA_INIT_COUNT
	.align		4
        /*0088*/ 	.byte	0x02, 0x4a
	.zero		1
	.zero		1


	//----- nvinfo : EIATTR_EXIT_INSTR_OFFSETS
	.align		4
        /*008c*/ 	.byte	0x04, 0x1c
        /*008e*/ 	.short	(.L_33 - .L_32)


	//   ....[0]....
.L_32:
        /*0090*/ 	.word	0x00000080


	//   ....[1]....
        /*0094*/ 	.word	0x00003550


	//----- nvinfo : EIATTR_CRS_STACK_SIZE
	.align		4
.L_33:
        /*0098*/ 	.byte	0x04, 0x1e
        /*009a*/ 	.short	(.L_35 - .L_34)
.L_34:
        /*009c*/ 	.word	0x00000000


	//----- nvinfo : EIATTR_CBANK_PARAM_SIZE
	.align		4
.L_35:
        /*00a0*/ 	.byte	0x03, 0x19
        /*00a2*/ 	.short	0x002c


	//----- nvinfo : EIATTR_PARAM_CBANK
	.align		4
        /*00a4*/ 	.byte	0x04, 0x0a
        /*00a6*/ 	.short	(.L_37 - .L_36)
	.align		4
.L_36:
        /*00a8*/ 	.word	index@(.nv.constant0._Z30waller_int8_tiled_large_kernelPKaS0_S0_Pfiif)
        /*00ac*/ 	.short	0x0380
        /*00ae*/ 	.short	0x002c


	//----- nvinfo : EIATTR_SW_WAR
	.align		4
.L_37:
        /*00b0*/ 	.byte	0x04, 0x36
        /*00b2*/ 	.short	(.L_39 - .L_38)
.L_38:
        /*00b4*/ 	.word	0x00000008
.L_39:


//--------------------- .nv.info._Z24waller_int8_tiled_kernelPKaS0_S0_Pfiif --------------------------
	.section	.nv.info._Z24waller_int8_tiled_kernelPKaS0_S0_Pfiif,"",@"SHT_CUDA_INFO"
	.sectionflags	@""
	.align	4


	//----- nvinfo : EIATTR_CUDA_API_VERSION
	.align		4
        /*0000*/ 	.byte	0x04, 0x37
        /*0002*/ 	.short	(.L_41 - .L_40)
.L_40:
        /*0004*/ 	.word	0x00000082


	//----- nvinfo : EIATTR_KPARAM_INFO
	.align		4
.L_41:
        /*0008*/ 	.byte	0x04, 0x17
        /*000a*/ 	.short	(.L_43 - .L_42)
.L_42:
        /*000c*/ 	.word	0x00000000
        /*0010*/ 	.short	0x0006
        /*0012*/ 	.short	0x0028
        /*0014*/ 	.byte	0x00, 0xf0, 0x11, 0x00


	//----- nvinfo : EIATTR_KPARAM_INFO
	.align		4
.L_43:
        /*0018*/ 	.byte	0x04, 0x17
        /*001a*/ 	.short	(.L_45 - .L_44)
.L_44:
        /*001c*/ 	.word	0x00000000
        /*0020*/ 	.short	0x0005
        /*0022*/ 	.short	0x0024
        /*0024*/ 	.byte	0x00, 0xf0, 0x11, 0x00


	//----- nvinfo : EIATTR_KPARAM_INFO
	.align		4
.L_45:
        /*0028*/ 	.byte	0x04, 0x17
        /*002a*/ 	.short	(.L_47 - .L_46)
.L_46:
        /*002c*/ 	.word	0x00000000
        /*0030*/ 	.short	0x0004
        /*0032*/ 	.short	0x0020
        /*0034*/ 	.byte	0x00, 0xf0, 0x11, 0x00


	//----- nvinfo : EIATTR_KPARAM_INFO
	.align		4
.L_47:
        /*0038*/ 	.byte	0x04, 0x17
        /*003a*/ 	.short	(.L_49 - .L_48)
.L_48:
        /*003c*/ 	.word	0x00000000
        /*0040*/ 	.short	0x0003
        /*0042*/ 	.short	0x0018
        /*0044*/ 	.byte	0x00, 0xf5, 0x21, 0x00


	//----- nvinfo : EIATTR_KPARAM_INFO
	.align		4
.L_49:
        /*0048*/ 	.byte	0x04, 0x17
        /*004a*/ 	.short	(.L_51 - .L_50)
.L_50:
        /*004c*/ 	.word	0x00000000
        /*0050*/ 	.short	0x0002
        /*0052*/ 	.short	0x0010
        /*0054*/ 	.byte	0x00, 0xf5, 0x21, 0x00


	//----- nvinfo : EIATTR_KPARAM_INFO
	.align		4
.L_51:
        /*0058*/ 	.byte	0x04, 0x17
        /*005a*/ 	.short	(.L_53 - .L_52)
.L_52:
        /*005c*/ 	.word	0x00000000
        /*0060*/ 	.short	0x0001
        /*0062*/ 	.short	0x0008
        /*0064*/ 	.byte	0x00, 0xf5, 0x21, 0x00


	//----- nvinfo : EIATTR_KPARAM_INFO
	.align		4
.L_53:
        /*0068*/ 	.byte	0x04, 0x17
        /*006a*/ 	.short	(.L_55 - .L_54)
.L_54:
        /*006c*/ 	.word	0x00000000
        /*0070*/ 	.short	0x0000
        /*0072*/ 	.short	0x0000
        /*0074*/ 	.byte	0x00, 0xf5, 0x21, 0x00


	//----- nvinfo : EIATTR_SPARSE_MMA_MASK
	.align		4
.L_55:
        /*0078*/ 	.byte	0x03, 0x50
        /*007a*/ 	.short	0x0000


	//----- nvinfo : EIATTR_MAXREG_COUNT
	.align		4
        /*007c*/ 	.byte	0x03, 0x1b
        /*007e*/ 	.short	0x00ff


	//----- nvinfo : EIATTR_NUM_BARRIERS
	.align		4
        /*0080*/ 	.byte	0x02, 0x4c
        /*0082*/ 	.byte	0x01
	.zero		1


	//----- nvinfo : EIATTR_MERCURY_ISA_VERSION
	.align		4
        /*0084*/ 	.byte	0x03, 0x5f
        /*0086*/ 	.short	0x0101


	//----- nvinfo : EIATTR_VRC_CTA_INIT_COUNT
	.align		4
        /*0088*/ 	.byte	0x02, 0x4a
	.zero		1
	.zero		1


	//----- nvinfo : EIATTR_EXIT_INSTR_OFFSETS
	.align		4
        /*008c*/ 	.byte	0x04, 0x1c
        /*008e*/ 	.short	(.L_57 - .L_56)


	//   ....[0]....
.L_56:
        /*0090*/ 	.word	0x00000070


	//   ....[1]....
        /*0094*/ 	.word	0x000035b0


	//----- nvinfo : EIATTR_CRS_STACK_SIZE
	.align		4
.L_57:
        /*0098*/ 	.byte	0x04, 0x1e
        /*009a*/ 	.short	(.L_59 - .L_58)
.L_58:
        /*009c*/ 	.word	0x00000000


	//----- nvinfo : EIATTR_CBANK_PARAM_SIZE
	.align		4
.L_59:
        /*00a0*/ 	.byte	0x03, 0x19
        /*00a2*/ 	.short	0x002c


	//----- nvinfo : EIATTR_PARAM_CBANK
	.align		4
        /*00a4*/ 	.byte	0x04, 0x0a
        /*00a6*/ 	.short	(.L_61 - .L_60)
	.align		4
.L_60:
        /*00a8*/ 	.word	index@(.nv.constant0._Z24waller_int8_tiled_kernelPKaS0_S0_Pfiif)
        /*00ac*/ 	.short	0x0380
        /*00ae*/ 	.short	0x002c


	//----- nvinfo : EIATTR_SW_WAR
	.align		4
.L_61:
        /*00b0*/ 	.byte	0x04, 0x36
        /*00b2*/ 	.short	(.L_63 - .L_62)
.L_62:
        /*00b4*/ 	.word	0x00000008
.L_63:


//--------------------- .nv.callgraph             --------------------------
	.section	.nv.callgraph,"",@"SHT_CUDA_CALLGRAPH"
	.align	4
	.sectionentsize	8
	.align		4
        /*0000*/ 	.word	0x00000000
	.align		4
        /*0004*/ 	.word	0xffffffff
	.align		4
        /*0008*/ 	.word	0x00000000
	.align		4
        /*000c*/ 	.word	0xfffffffe
	.align		4
        /*0010*/ 	.word	0x00000000
	.align		4
        /*0014*/ 	.word	0xfffffffd
	.align		4
        /*0018*/ 	.word	0x00000000
	.align		4
        /*001c*/ 	.word	0xfffffffc


//--------------------- .text._Z30waller_int8_tiled_large_kernelPKaS0_S0_Pfiif --------------------------
	.section	.text._Z30waller_int8_tiled_large_kernelPKaS0_S0_Pfiif,"ax",@progbits
	.align	128
        .global         _Z30waller_int8_tiled_large_kernelPKaS0_S0_Pfiif
        .type           _Z30waller_int8_tiled_large_kernelPKaS0_S0_Pfiif,@function
        .size           _Z30waller_int8_tiled_large_kernelPKaS0_S0_Pfiif,(.L_x_34 - _Z30waller_int8_tiled_large_kernelPKaS0_S0_Pfiif)
        .other          _Z30waller_int8_tiled_large_kernelPKaS0_S0_Pfiif,@"STO_CUDA_ENTRY STV_DEFAULT"
_Z30waller_int8_tiled_large_kernelPKaS0_S0_Pfiif:
.text._Z30waller_int8_tiled_large_kernelPKaS0_S0_Pfiif:
[----:B------:R-:W-:Y:S01]  /*0000*/  LDC R1, c[0x0][0x37c] ;  /* 0x0000df00ff017b82 */ /* 0x000fe20000000800 */
[----:B------:R-:W0:Y:S07]  /*0010*/  S2R R102, SR_TID.X ;  /* 0x0000000000667919 */ /* 0x000e2e0000002100 */
[----:B------:R-:W1:Y:S01]  /*0020*/  S2UR UR6, SR_CTAID.X ;  /* 0x00000000000679c3 */ /* 0x000e620000002500 */
[----:B------:R-:W0:Y:S01]  /*0030*/  LDCU UR4, c[0x0][0x360] ;  /* 0x00006c00ff0477ac */ /* 0x000e220008000800 */
[----:B------:R-:W2:Y:S01]  /*0040*/  LDCU UR5, c[0x0][0x3a0] ;  /* 0x00007400ff0577ac */ /* 0x000ea20008000800 */
[----:B-1----:R-:W-:-:S05]  /*0050*/  MOV R101, UR6 ;  /* 0x0000000600657c02 */ /* 0x002fca0008000f00 */
[----:B0-----:R-:W-:-:S05]  /*0060*/  IMAD R28, R101, UR4, R102 ;  /* 0x00000004651c7c24 */ /* 0x001fca000f8e0266 */
[----:B--2---:R-:W-:-:S13]  /*0070*/  ISETP.GE.AND P0, PT, R28, UR5, PT ;  /* 0x000000051c007c0c */ /* 0x004fda000bf06270 */
[----:B------:R-:W-:Y:S05]  /*0080*/  @P0 EXIT ;  /* 0x000000000000094d */ /* 0x000fea0003800000 */
[----:B------:R-:W0:Y:S01]  /*0090*/  LDCU UR4, c[0x0][0x3a4] ;  /* 0x00007480ff0477ac */ /* 0x000e220008000800 */
[----:B------:R-:W-:Y:S01]  /*00a0*/  ISETP.GE.AND P0, PT, R28, RZ, PT ;  /* 0x000000ff1c00720c */ /* 0x000fe20003f06270 */
[----:B------:R-:W-:Y:S02]  /*00b0*/  HFMA2 R0, -RZ, RZ, 0, 0 ;  /* 0x00000000ff007431 */ /* 0x000fe400000001ff */
[----:B------:R-:W-:Y:S01]  /*00c0*/  IMAD.MOV.U32 R119, RZ, RZ, RZ ;  /* 0x000000ffff777224 */ /* 0x000fe200078e00ff */
[----:B------:R-:W1:Y:S01]  /*00d0*/  LDCU.64 UR6, c[0x0][0x358] ;  /* 0x00006b00ff0677ac */ /* 0x000e620008000a00 */
[----:B------:R-:W-:Y:S02]  /*00e0*/  CS2R R2, SRZ ;  /* 0x0000000000027805 */ /* 0x000fe4000001ff00 */
[----:B------:R-:W-:Y:S02]  /*00f0*/  CS2R R4, SRZ ;  /* 0x0000000000047805 */ /* 0x000fe4000001ff00 */
[----:B------:R-:W-:Y:S01]  /*0100*/  CS2R R6, SRZ ;  /* 0x0000000000067805 */ /* 0x000fe2000001ff00 */
[----:B------:R-:W2:Y:S01]  /*0110*/  LDCU.64 UR8, c[0x0][0x388] ;  /* 0x00007100ff0877ac */ /* 0x000ea20008000a00 */
[----:B------:R-:W-:-:S02]  /*0120*/  CS2R R8, SRZ ;  /* 0x0000000000087805 */ /* 0x000fc4000001ff00 */
[----:B------:R-:W-:Y:S02]  /*0130*/  CS2R R10, SRZ ;  /* 0x00000000000a7805 */ /* 0x000fe4000001ff00 */
[----:B------:R-:W-:Y:S01]  /*0140*/  CS2R R12, SRZ ;  /* 0x00000000000c7805 */ /* 0x000fe2000001ff00 */
[----:B------:R-:W3:Y:S01]  /*0150*/  LDCU.64 UR10, c[0x0][0x390] ;  /* 0x00007200ff0a77ac */ /* 0x000ee20008000a00 */
[----:B------:R-:W-:Y:S02]  /*0160*/  CS2R R14, SRZ ;  /* 0x00000000000e7805 */ /* 0x000fe4000001ff00 */
[----:B------:R-:W-:Y:S02]  /*0170*/  CS2R R16, SRZ ;  /* 0x0000000000107805 */ /* 0x000fe4000001ff00 */
[----:B------:R-:W-:Y:S02]  /*0180*/  CS2R R18, SRZ ;  /* 0x0000000000127805 */ /* 0x000fe4000001ff00 */
[----:B------:R-:W-:-:S02]  /*0190*/  CS2R R20, SRZ ;  /* 0x0000000000147805 */ /* 0x000fc4000001ff00 */
[----:B------:R-:W-:Y:S01]  /*01a0*/  CS2R R22, SRZ ;  /* 0x0000000000167805 */ /* 0x000fe2000001ff00 */
[----:B0-----:R-:W-:Y:S01]  /*01b0*/  IMAD R28, R28, UR4, RZ ;  /* 0x000000041c1c7c24 */ /* 0x001fe2000f8e02ff */
[----:B------:R-:W-:Y:S02]  /*01c0*/  CS2R R24, SRZ ;  /* 0x0000000000187805 */ /* 0x000fe4000001ff00 */
[----:B------:R-:W-:Y:S02]  /*01d0*/  CS2R R26, SRZ ;  /* 0x00000000001a7805 */ /* 0x000fe4000001ff00 */
[----:B------:R-:W-:Y:S02]  /*01e0*/  CS2R R52, SRZ ;  /* 0x0000000000347805 */ /* 0x000fe4000001ff00 */
[----:B------:R-:W-:Y:S02]  /*01f0*/  CS2R R54, SRZ ;  /* 0x0000000000367805 */ /* 0x000fe4000001ff00 */
[----:B------:R-:W-:-:S02]  /*0200*/  CS2R R56, SRZ ;  /* 0x0000000000387805 */ /* 0x000fc4000001ff00 */
[----:B------:R-:W-:Y:S02]  /*0210*/  CS2R R58, SRZ ;  /* 0x00000000003a7805 */ /* 0x000fe4000001ff00 */
        /* <DEDUP_REMOVED lines=13> */
[----:B------:R-:W-:Y:S01]  /*02f0*/  CS2R R86, SRZ ;  /* 0x0000000000567805 */ /* 0x000fe2000001ff00 */
[----:B------:R-:W-:Y:S01]  /*0300*/  IMAD.MOV.U32 R88, RZ, RZ, RZ ;  /* 0x000000ffff587224 */ /* 0x000fe200078e00ff */
[----:B-123--:R-:W-:Y:S06]  /*0310*/  @!P0 BRA `(.L_x_0) ;  /* 0x0000002800408947 */ /* 0x00efec0003800000 */
[----:B------:R-:W0:Y:S02]  /*0320*/  LDCU.64 UR4, c[0x0][0x380] ;  /* 0x00007000ff0477ac */ /* 0x000e240008000a00 */
[----:B0-----:R-:W-:-:S04]  /*0330*/  IADD3 R40, P0, PT, R28, UR4, RZ ;  /* 0x000000041c287c10 */ /* 0x001fc8000ff1e0ff */
[----:B------:R-:W-:-:S05]  /*0340*/  LEA.HI.X.SX32 R41, R28, UR5, 0x1, P0 ;  /* 0x000000051c297c11 */ /* 0x000fca00080f0eff */
[----:B------:R-:W2:Y:S04]  /*0350*/  LDG.E.128.CONSTANT R28, desc[UR6][R40.64] ;  /* 0x00000006281c7981 */ /* 0x000ea8000c1e9d00 */
[----:B------:R-:W3:Y:S04]  /*0360*/  LDG.E.128.CONSTANT R32, desc[UR6][R40.64+0x10] ;  /* 0x0000100628207981 */ /* 0x000ee8000c1e9d00 */
[----:B------:R-:W4:Y:S04]  /*0370*/  LDG.E.128.CONSTANT R36, desc[UR6][R40.64+0x20] ;  /* 0x0000200628247981 */ /* 0x000f28000c1e9d00 */
[----:B------:R-:W5:Y:S01]  /*0380*/  LDG.E.128.CONSTANT R40, desc[UR6][R40.64+0x30] ;  /* 0x0000300628287981 */ /* 0x000f62000c1e9d00 */
[----:B------:R-:W-:-:S02]  /*0390*/  MOV R106, 0xff800000 ;  /* 0xff800000006a7802 */ /* 0x000fc40000000f00 */
[----:B------:R-:W-:Y:S02]  /*03a0*/  MOV R119, RZ ;  /* 0x000000ff00777202 */ /* 0x000fe40000000f00 */
[C---:B--2---:R-:W-:Y:S01]  /*03b0*/  PRMT R94, R29.reuse, 0x8880, RZ ;  /* 0x000088801d5e7816 */ /* 0x044fe200000000ff */
[C---:B------:R-:W-:Y:S01]  /*03c0*/  IMAD.SHL.U32 R45, R28.reuse, 0x100, RZ ;  /* 0x000001001c2d7824 */ /* 0x040fe200078e00ff */
[C---:B------:R-:W-:Y:S01]  /*03d0*/  PRMT R93, R28.reuse, 0x8880, RZ ;  /* 0x000088801c5d7816 */ /* 0x040fe200000000ff */
[C---:B------:R-:W-:Y:S01]  /*03e0*/  IMAD.SHL.U32 R48, R29.reuse, 0x100, RZ ;  /* 0x000001001d307824 */ /* 0x040fe200078e00ff */
[----:B------:R-:W-:Y:S01]  /*03f0*/  SHF.L.U32 R44, R28, 0x10, RZ ;  /* 0x000000101c2c7819 */ /* 0x000fe200000006ff */
[----:B------:R-:W-:Y:S01]  /*0400*/  IMAD.SHL.U32 R51, R30, 0x100, RZ ;  /* 0x000001001e337824 */ /* 0x000fe200078e00ff */
[----:B------:R-:W-:Y:S01]  /*0410*/  SHF.L.U32 R47, R29, 0x10, RZ ;  /* 0x000000101d2f7819 */ /* 0x000fe200000006ff */
[----:B------:R-:W-:Y:S01]  /*0420*/  IMAD.SHL.U32 R91, R31, 0x100, RZ ;  /* 0x000001001f5b7824 */ /* 0x000fe200078e00ff */
[----:B------:R-:W-:-:S02]  /*0430*/  SHF.R.S32.HI R46, RZ, 0x18, R28 ;  /* 0x00000018ff2e7819 */ /* 0x000fc4000001141c */
[----:B------:R-:W-:Y:S02]  /*0440*/  SHF.R.S32.HI R49, RZ, 0x18, R29 ;  /* 0x00000018ff317819 */ /* 0x000fe4000001141d */
[C---:B------:R-:W-:Y:S02]  /*0450*/  PRMT R95, R30.reuse, 0x8880, RZ ;  /* 0x000088801e5f7816 */ /* 0x040fe400000000ff */
[----:B------:R-:W-:Y:S02]  /*0460*/  SHF.L.U32 R50, R30, 0x10, RZ ;  /* 0x000000101e327819 */ /* 0x000fe400000006ff */
[----:B------:R-:W-:Y:S01]  /*0470*/  SHF.R.S32.HI R90, RZ, 0x18, R30 ;  /* 0x00000018ff5a7819 */ /* 0x000fe2000001141e */
[----:B------:R-:W-:Y:S01]  /*0480*/  IMAD.MOV.U32 R30, RZ, RZ, R94 ;  /* 0x000000ffff1e7224 */ /* 0x000fe200078e005e */
[----:B------:R-:W-:Y:S02]  /*0490*/  MOV R28, R93 ;  /* 0x0000005d001c7202 */ /* 0x000fe40000000f00 */
[----:B------:R-:W-:-:S02]  /*04a0*/  SHF.R.S32.HI R29, RZ, 0x18, R44 ;  /* 0x00000018ff1d7819 */ /* 0x000fc4000001142c */
[C---:B------:R-:W-:Y:S02]  /*04b0*/  PRMT R96, R31.reuse, 0x8880, RZ ;  /* 0x000088801f607816 */ /* 0x040fe400000000ff */
[----:B------:R-:W-:Y:S02]  /*04c0*/  SHF.R.S32.HI R47, RZ, 0x18, R47 ;  /* 0x00000018ff2f7819 */ /* 0x000fe4000001142f */
[----:B------:R-:W-:Y:S02]  /*04d0*/  SHF.L.U32 R89, R31, 0x10, RZ ;  /* 0x000000101f597819 */ /* 0x000fe400000006ff */
[----:B------:R-:W-:Y:S02]  /*04e0*/  PRMT R44, R28, 0x3340, R29 ;  /* 0x000033401c2c7816 */ /* 0x000fe4000000001d */
[----:B------:R-:W-:Y:S01]  /*04f0*/  PRMT R47, R30, 0x3340, R47 ;  /* 0x000033401e2f7816 */ /* 0x000fe2000000002f */
[----:B------:R-:W-:Y:S01]  /*0500*/  IMAD.MOV.U32 R30, RZ, RZ, R96 ;  /* 0x000000ffff1e7224 */ /* 0x000fe200078e0060 */
[----:B------:R-:W-:-:S02]  /*0510*/  MOV R28, R95 ;  /* 0x0000005f001c7202 */ /* 0x000fc40000000f00 */
[----:B------:R-:W-:Y:S01]  /*0520*/  SHF.R.S32.HI R29, RZ, 0x18, R50 ;  /* 0x00000018ff1d7819 */ /* 0x000fe20000011432 */
[----:B---3--:R-:W-:Y:S01]  /*0530*/  IMAD.SHL.U32 R50, R35, 0x100, RZ ;  /* 0x0000010023327824 */ /* 0x008fe200078e00ff */
[----:B------:R-:W-:Y:S02]  /*0540*/  SHF.R.S32.HI R51, RZ, 0x18, R51 ;  /* 0x00000018ff337819 */ /* 0x000fe40000011433 */
[----:B------:R-:W-:Y:S02]  /*0550*/  SHF.R.S32.HI R89, RZ, 0x18, R89 ;  /* 0x00000018ff597819 */ /* 0x000fe40000011459 */
[----:B------:R-:W-:Y:S02]  /*0560*/  SHF.R.S32.HI R92, RZ, 0x18, R31 ;  /* 0x00000018ff5c7819 */ /* 0x000fe4000001141f */
[----:B------:R-:W-:Y:S02]  /*0570*/  SHF.R.S32.HI R91, RZ, 0x18, R91 ;  /* 0x00000018ff5b7819 */ /* 0x000fe4000001145b */
[----:B------:R-:W-:-:S02]  /*0580*/  PRMT R90, R51, 0x3340, R90 ;  /* 0x00003340335a7816 */ /* 0x000fc4000000005a */
[----:B------:R-:W-:Y:S02]  /*0590*/  PRMT R29, R28, 0x3340, R29 ;  /* 0x000033401c1d7816 */ /* 0x000fe4000000001d */
[----:B------:R-:W-:Y:S02]  /*05a0*/  SHF.R.S32.HI R48, RZ, 0x18, R48 ;  /* 0x00000018ff307819 */ /* 0x000fe40000011430 */
[----:B------:R-:W-:Y:S02]  /*05b0*/  SHF.R.S32.HI R45, RZ, 0x18, R45 ;  /* 0x00000018ff2d7819 */ /* 0x000fe4000001142d */
[----:B------:R-:W-:Y:S01]  /*05c0*/  PRMT R89, R30, 0x3340, R89 ;  /* 0x000033401e597816 */ /* 0x000fe20000000059 */
[----:B------:R-:W-:Y:S01]  /*05d0*/  IMAD.SHL.U32 R30, R32, 0x100, RZ ;  /* 0x00000100201e7824 */ /* 0x000fe200078e00ff */
[----:B------:R-:W-:Y:S02]  /*05e0*/  PRMT R28, R91, 0x3340, R92 ;  /* 0x000033405b1c7816 */ /* 0x000fe4000000005c */
[----:B------:R-:W-:-:S02]  /*05f0*/  PRMT R90, R29, 0x5410, R90 ;  /* 0x000054101d5a7816 */ /* 0x000fc4000000005a */
[----:B------:R-:W-:Y:S02]  /*0600*/  PRMT R48, R48, 0x3340, R49 ;  /* 0x0000334030307816 */ /* 0x000fe40000000031 */
[----:B------:R-:W-:Y:S02]  /*0610*/  SHF.L.U32 R29, R32, 0x10, RZ ;  /* 0x00000010201d7819 */ /* 0x000fe400000006ff */
[----:B------:R-:W-:Y:S02]  /*0620*/  PRMT R45, R45, 0x3340, R46 ;  /* 0x000033402d2d7816 */ /* 0x000fe4000000002e */
[----:B------:R-:W-:Y:S02]  /*0630*/  PRMT R89, R89, 0x5410, R28 ;  /* 0x0000541059597816 */ /* 0x000fe4000000001c */
[----:B------:R-:W-:Y:S02]  /*0640*/  SHF.R.S32.HI R31, RZ, 0x18, R32 ;  /* 0x00000018ff1f7819 */ /* 0x000fe40000011420 */
[----:B------:R-:W-:-:S02]  /*0650*/  SHF.R.S32.HI R30, RZ, 0x18, R30 ;  /* 0x00000018ff1e7819 */ /* 0x000fc4000001141e */
[----:B------:R-:W-:Y:S01]  /*0660*/  PRMT R91, R47, 0x5410, R48 ;  /* 0x000054102f5b7816 */ /* 0x000fe20000000030 */
[----:B------:R-:W-:Y:S01]  /*0670*/  IMAD.SHL.U32 R48, R34, 0x100, RZ ;  /* 0x0000010022307824 */ /* 0x000fe200078e00ff */
[----:B------:R-:W-:Y:S02]  /*0680*/  PRMT R28, R32, 0x8880, RZ ;  /* 0x00008880201c7816 */ /* 0x000fe400000000ff */
[----:B------:R-:W-:Y:S02]  /*0690*/  PRMT R93, R35, 0x8880, RZ ;  /* 0x00008880235d7816 */ /* 0x000fe400000000ff */
[----:B------:R-:W-:Y:S02]  /*06a0*/  SHF.R.S32.HI R29, RZ, 0x18, R29 ;  /* 0x00000018ff1d7819 */ /* 0x000fe4000001141d */
[----:B------:R-:W-:Y:S01]  /*06b0*/  PRMT R92, R44, 0x5410, R45 ;  /* 0x000054102c5c7816 */ /* 0x000fe2000000002d */
[----:B------:R-:W-:Y:S01]  /*06c0*/  IMAD.SHL.U32 R45, R33, 0x100, RZ ;  /* 0x00000100212d7824 */ /* 0x000fe200078e00ff */
[----:B------:R-:W-:-:S02]  /*06d0*/  PRMT R51, R34, 0x8880, RZ ;  /* 0x0000888022337816 */ /* 0x000fc400000000ff */
[----:B------:R-:W-:Y:S02]  /*06e0*/  SHF.L.U32 R47, R34, 0x10, RZ ;  /* 0x00000010222f7819 */ /* 0x000fe400000006ff */
[----:B------:R-:W-:Y:S02]  /*06f0*/  SHF.R.S32.HI R49, RZ, 0x18, R34 ;  /* 0x00000018ff317819 */ /* 0x000fe40000011422 */
[----:B------:R-:W-:Y:S02]  /*0700*/  SHF.L.U32 R34, R35, 0x10, RZ ;  /* 0x0000001023227819 */ /* 0x000fe400000006ff */
[C---:B------:R-:W-:Y:S02]  /*0710*/  SHF.L.U32 R44, R33.reuse, 0x10, RZ ;  /* 0x00000010212c7819 */ /* 0x040fe400000006ff */
[----:B------:R-:W-:Y:S02]  /*0720*/  PRMT R30, R30, 0x3340, R31 ;  /* 0x000033401e1e7816 */ /* 0x000fe4000000001f */
[----:B------:R-:W-:Y:S01]  /*0730*/  PRMT R31, R28, 0x3340, R29 ;  /* 0x000033401c1f7816 */ /* 0x000fe2000000001d */
[----:B------:R-:W-:Y:S01]  /*0740*/  IMAD.MOV.U32 R29, RZ, RZ, R93 ;  /* 0x000000ffff1d7224 */ /* 0x000fe200078e005d */
[----:B------:R-:W-:-:S02]  /*0750*/  PRMT R32, R33, 0x8880, RZ ;  /* 0x0000888021207816 */ /* 0x000fc400000000ff */
[----:B------:R-:W-:Y:S02]  /*0760*/  SHF.R.S32.HI R46, RZ, 0x18, R33 ;  /* 0x00000018ff2e7819 */ /* 0x000fe40000011421 */
[----:B------:R-:W-:Y:S02]  /*0770*/  MOV R28, R51 ;  /* 0x00000033001c7202 */ /* 0x000fe40000000f00 */
[----:B------:R-:W-:Y:S02]  /*0780*/  SHF.R.S32.HI R47, RZ, 0x18, R47 ;  /* 0x00000018ff2f7819 */ /* 0x000fe4000001142f */
[----:B------:R-:W-:Y:S02]  /*0790*/  SHF.R.S32.HI R48, RZ, 0x18, R48 ;  /* 0x00000018ff307819 */ /* 0x000fe40000011430 */
[----:B------:R-:W-:Y:S02]  /*07a0*/  SHF.R.S32.HI R34, RZ, 0x18, R34 ;  /* 0x00000018ff227819 */ /* 0x000fe40000011422 */
[----:B------:R-:W-:-:S02]  /*07b0*/  SHF.R.S32.HI R35, RZ, 0x18, R35 ;  /* 0x00000018ff237819 */ /* 0x000fc40000011423 */
[----:B------:R-:W-:Y:S02]  /*07c0*/  SHF.R.S32.HI R45, RZ, 0x18, R45 ;  /* 0x00000018ff2d7819 */ /* 0x000fe4000001142d */
[----:B------:R-:W-:Y:S01]  /*07d0*/  SHF.R.S32.HI R33, RZ, 0x18, R44 ;  /* 0x00000018ff217819 */ /* 0x000fe2000001142c */
[----:B----4-:R-:W-:Y:S01]  /*07e0*/  IMAD.SHL.U32 R44, R39, 0x100, RZ ;  /* 0x00000100272c7824 */ /* 0x010fe200078e00ff */
[----:B------:R-:W-:Y:S02]  /*07f0*/  SHF.R.S32.HI R50, RZ, 0x18, R50 ;  /* 0x00000018ff327819 */ /* 0x000fe40000011432 */
[----:B------:R-:W-:Y:S01]  /*0800*/  PRMT R96, R31, 0x5410, R30 ;  /* 0x000054101f607816 */ /* 0x000fe2000000001e */
[----:B------:R-:W-:Y:S01]  /*0810*/  IMAD.SHL.U32 R30, R36, 0x100, RZ ;  /* 0x00000100241e7824 */ /* 0x000fe200078e00ff */
[----:B------:R-:W-:Y:S02]  /*0820*/  PRMT R48, R48, 0x3340, R49 ;  /* 0x0000334030307816 */ /* 0x000fe40000000031 */
[----:B------:R-:W-:-:S02]  /*0830*/  PRMT R47, R28, 0x3340, R47 ;  /* 0x000033401c2f7816 */ /* 0x000fc4000000002f */
[----:B------:R-:W-:Y:S02]  /*0840*/  PRMT R34, R29, 0x3340, R34 ;  /* 0x000033401d227816 */ /* 0x000fe40000000022 */
[----:B------:R-:W-:Y:S02]  /*0850*/  PRMT R45, R45, 0x3340, R46 ;  /* 0x000033402d2d7816 */ /* 0x000fe4000000002e */
[----:B------:R-:W-:Y:S02]  /*0860*/  PRMT R32, R32, 0x3340, R33 ;  /* 0x0000334020207816 */ /* 0x000fe40000000021 */
[----:B------:R-:W-:Y:S02]  /*0870*/  PRMT R35, R50, 0x3340, R35 ;  /* 0x0000334032237816 */ /* 0x000fe40000000023 */
[----:B------:R-:W-:Y:S02]  /*0880*/  SHF.L.U32 R29, R36, 0x10, RZ ;  /* 0x00000010241d7819 */ /* 0x000fe400000006ff */
[----:B------:R-:W-:-:S02]  /*0890*/  PRMT R94, R47, 0x5410, R48 ;  /* 0x000054102f5e7816 */ /* 0x000fc40000000030 */
[----:B------:R-:W-:Y:S02]  /*08a0*/  PRMT R28, R36, 0x8880, RZ ;  /* 0x00008880241c7816 */ /* 0x000fe400000000ff */
[----:B------:R-:W-:Y:S01]  /*08b0*/  SHF.R.S32.HI R31, RZ, 0x18, R36 ;  /* 0x00000018ff1f7819 */ /* 0x000fe20000011424 */
[----:B------:R-:W-:Y:S01]  /*08c0*/  IMAD.SHL.U32 R36, R38, 0x100, RZ ;  /* 0x0000010026247824 */ /* 0x000fe200078e00ff */
[----:B------:R-:W-:Y:S02]  /*08d0*/  SHF.R.S32.HI R30, RZ, 0x18, R30 ;  /* 0x00000018ff1e7819 */ /* 0x000fe4000001141e */
[----:B------:R-:W-:Y:S02]  /*08e0*/  PRMT R95, R32, 0x5410, R45 ;  /* 0x00005410205f7816 */ /* 0x000fe4000000002d */
[----:B------:R-:W-:Y:S01]  /*08f0*/  PRMT R93, R34, 0x5410, R35 ;  /* 0x00005410225d7816 */ /* 0x000fe20000000023 */
[----:B------:R-:W-:Y:S01]  /*0900*/  IMAD.SHL.U32 R34, R37, 0x100, RZ ;  /* 0x0000010025227824 */ /* 0x000fe200078e00ff */
[----:B------:R-:W-:-:S02]  /*0910*/  PRMT R47, R39, 0x8880, RZ ;  /* 0x00008880272f7816 */ /* 0x000fc400000000ff */
[----:B------:R-:W-:Y:S02]  /*0920*/  SHF.R.S32.HI R29, RZ, 0x18, R29 ;  /* 0x00000018ff1d7819 */ /* 0x000fe4000001141d */
[C---:B------:R-:W-:Y:S02]  /*0930*/  PRMT R46, R38.reuse, 0x8880, RZ ;  /* 0x00008880262e7816 */ /* 0x040fe400000000ff */
[----:B------:R-:W-:Y:S02]  /*0940*/  SHF.L.U32 R35, R38, 0x10, RZ ;  /* 0x0000001026237819 */ /* 0x000fe400000006ff */
[----:B------:R-:W-:Y:S02]  /*0950*/  SHF.R.S32.HI R45, RZ, 0x18, R38 ;  /* 0x00000018ff2d7819 */ /* 0x000fe40000011426 */
[----:B------:R-:W-:Y:S02]  /*0960*/  SHF.L.U32 R38, R39, 0x10, RZ ;  /* 0x0000001027267819 */ /* 0x000fe400000006ff */
[----:B------:R-:W-:-:S02]  /*0970*/  SHF.L.U32 R33, R37, 0x10, RZ ;  /* 0x0000001025217819 */ /* 0x000fc400000006ff */
[----:B------:R-:W-:Y:S02]  /*0980*/  PRMT R30, R30, 0x3340, R31 ;  /* 0x000033401e1e7816 */ /* 0x000fe4000000001f */
[----:B------:R-:W-:Y:S01]  /*0990*/  PRMT R31, R28, 0x3340, R29 ;  /* 0x000033401c1f7816 */ /* 0x000fe2000000001d */
[----:B------:R-:W-:Y:S01]  /*09a0*/  IMAD.MOV.U32 R29, RZ, RZ, R47 ;  /* 0x000000ffff1d7224 */ /* 0x000fe200078e002f */
[----:B------:R-:W-:Y:S02]  /*09b0*/  MOV R28, R46 ;  /* 0x0000002e001c7202 */ /* 0x000fe40000000f00 */
[----:B------:R-:W-:Y:S02]  /*09c0*/  SHF.R.S32.HI R35, RZ, 0x18, R35 ;  /* 0x00000018ff237819 */ /* 0x000fe40000011423 */
[----:B------:R-:W-:Y:S02]  /*09d0*/  SHF.R.S32.HI R36, RZ, 0x18, R36 ;  /* 0x00000018ff247819 */ /* 0x000fe40000011424 */
[----:B------:R-:W-:-:S02]  /*09e0*/  PRMT R32, R37, 0x8880, RZ ;  /* 0x0000888025207816 */ /* 0x000fc400000000ff */
[----:B------:R-:W-:Y:S02]  /*09f0*/  SHF.R.S32.HI R38, RZ, 0x18, R38 ;  /* 0x00000018ff267819 */ /* 0x000fe40000011426 */
[----:B------:R-:W-:Y:S02]  /*0a00*/  SHF.R.S32.HI R37, RZ, 0x18, R37 ;  /* 0x00000018ff257819 */ /* 0x000fe40000011425 */
[----:B------:R-:W-:Y:S02]  /*0a10*/  SHF.R.S32.HI R39, RZ, 0x18, R39 ;  /* 0x00000018ff277819 */ /* 0x000fe40000011427 */
[----:B------:R-:W-:Y:S02]  /*0a20*/  SHF.R.S32.HI R34, RZ, 0x18, R34 ;  /* 0x00000018ff227819 */ /* 0x000fe40000011422 */
[----:B------:R-:W-:Y:S02]  /*0a30*/  SHF.R.S32.HI R33, RZ, 0x18, R33 ;  /* 0x00000018ff217819 */ /* 0x000fe40000011421 */
[----:B------:R-:W-:-:S02]  /*0a40*/  SHF.R.S32.HI R44, RZ, 0x18, R44 ;  /* 0x00000018ff2c7819 */ /* 0x000fc4000001142c */
[----:B------:R-:W-:Y:S01]  /*0a50*/  PRMT R100, R31, 0x5410, R30 ;  /* 0x000054101f647816 */ /* 0x000fe2000000001e */
[----:B-----5:R-:W-:Y:S01]  /*0a60*/  IMAD.SHL.U32 R30, R40, 0x100, RZ ;  /* 0x00000100281e7824 */ /* 0x020fe200078e00ff */
[----:B------:R-:W-:Y:S02]  /*0a70*/  PRMT R36, R36, 0x3340, R45 ;  /* 0x0000334024247816 */ /* 0x000fe4000000002d */
[----:B------:R-:W-:Y:S02]  /*0a80*/  PRMT R35, R28, 0x3340, R35 ;  /* 0x000033401c237816 */ /* 0x000fe40000000023 */
[----:B------:R-:W-:Y:S02]  /*0a90*/  PRMT R38, R29, 0x3340, R38 ;  /* 0x000033401d267816 */ /* 0x000fe40000000026 */
[----:B------:R-:W-:Y:S02]  /*0aa0*/  PRMT R34, R34, 0x3340, R37 ;  /* 0x0000334022227816 */ /* 0x000fe40000000025 */
[----:B------:R-:W-:-:S02]  /*0ab0*/  PRMT R33, R32, 0x3340, R33 ;  /* 0x0000334020217816 */ /* 0x000fc40000000021 */
[----:B------:R-:W-:Y:S02]  /*0ac0*/  PRMT R39, R44, 0x3340, R39 ;  /* 0x000033402c277816 */ /* 0x000fe40000000027 */
[----:B------:R-:W-:Y:S02]  /*0ad0*/  SHF.L.U32 R29, R40, 0x10, RZ ;  /* 0x00000010281d7819 */ /* 0x000fe400000006ff */
[----:B------:R-:W-:Y:S01]  /*0ae0*/  PRMT R98, R35, 0x5410, R36 ;  /* 0x0000541023627816 */ /* 0x000fe20000000024 */
[C---:B------:R-:W-:Y:S01]  /*0af0*/  IMAD.SHL.U32 R36, R42.reuse, 0x100, RZ ;  /* 0x000001002a247824 */ /* 0x040fe200078e00ff */
[----:B------:R-:W-:Y:S02]  /*0b00*/  SHF.R.S32.HI R31, RZ, 0x18, R40 ;  /* 0x00000018ff1f7819 */ /* 0x000fe40000011428 */
[C---:B------:R-:W-:Y:S02]  /*0b10*/  PRMT R44, R42.reuse, 0x8880, RZ ;  /* 0x000088802a2c7816 */ /* 0x040fe400000000ff */
[----:B------:R-:W-:-:S02]  /*0b20*/  SHF.L.U32 R35, R42, 0x10, RZ ;  /* 0x000000102a237819 */ /* 0x000fc400000006ff */
[----:B------:R-:W-:Y:S02]  /*0b30*/  SHF.R.S32.HI R37, RZ, 0x18, R42 ;  /* 0x00000018ff257819 */ /* 0x000fe4000001142a */
[----:B------:R-:W-:Y:S02]  /*0b40*/  SHF.R.S32.HI R30, RZ, 0x18, R30 ;  /* 0x00000018ff1e7819 */ /* 0x000fe4000001141e */
[----:B------:R-:W-:Y:S01]  /*0b50*/  PRMT R99, R33, 0x5410, R34 ;  /* 0x0000541021637816 */ /* 0x000fe20000000022 */
[----:B------:R-:W-:Y:S01]  /*0b60*/  IMAD.SHL.U32 R34, R41, 0x100, RZ ;  /* 0x0000010029227824 */ /* 0x000fe200078e00ff */
[----:B------:R-:W-:Y:S01]  /*0b70*/  PRMT R97, R38, 0x5410, R39 ;  /* 0x0000541026617816 */ /* 0x000fe20000000027 */
[C---:B------:R-:W-:Y:S01]  /*0b80*/  IMAD.SHL.U32 R39, R43.reuse, 0x100, RZ ;  /* 0x000001002b277824 */ /* 0x040fe200078e00ff */
[----:B------:R-:W-:Y:S02]  /*0b90*/  PRMT R28, R40, 0x8880, RZ ;  /* 0x00008880281c7816 */ /* 0x000fe400000000ff */
[----:B------:R-:W-:-:S02]  /*0ba0*/  PRMT R42, R43, 0x8880, RZ ;  /* 0x000088802b2a7816 */ /* 0x000fc400000000ff */
[----:B------:R-:W-:Y:S02]  /*0bb0*/  SHF.R.S32.HI R29, RZ, 0x18, R29 ;  /* 0x00000018ff1d7819 */ /* 0x000fe4000001141d */
[----:B------:R-:W-:Y:S02]  /*0bc0*/  SHF.L.U32 R33, R41, 0x10, RZ ;  /* 0x0000001029217819 */ /* 0x000fe400000006ff */
[----:B------:R-:W-:Y:S02]  /*0bd0*/  SHF.L.U32 R38, R43, 0x10, RZ ;  /* 0x000000102b267819 */ /* 0x000fe400000006ff */
[----:B------:R-:W-:Y:S02]  /*0be0*/  PRMT R30, R30, 0x3340, R31 ;  /* 0x000033401e1e7816 */ /* 0x000fe4000000001f */
[----:B------:R-:W-:Y:S01]  /*0bf0*/  PRMT R31, R28, 0x3340, R29 ;  /* 0x000033401c1f7816 */ /* 0x000fe2000000001d */
[----:B------:R-:W-:Y:S01]  /*0c00*/  IMAD.MOV.U32 R29, RZ, RZ, R42 ;  /* 0x000000ffff1d7224 */ /* 0x000fe200078e002a */
[----:B------:R-:W-:-:S02]  /*0c10*/  PRMT R32, R41, 0x8880, RZ ;  /* 0x0000888029207816 */ /* 0x000fc400000000ff */
[----:B------:R-:W-:Y:S02]  /*0c20*/  SHF.R.S32.HI R41, RZ, 0x18, R41 ;  /* 0x00000018ff297819 */ /* 0x000fe40000011429 */
[----:B------:R-:W-:Y:S02]  /*0c30*/  SHF.R.S32.HI R40, RZ, 0x18, R43 ;  /* 0x00000018ff287819 */ /* 0x000fe4000001142b */
[----:B------:R-:W-:Y:S02]  /*0c40*/  SHF.R.S32.HI R34, RZ, 0x18, R34 ;  /* 0x00000018ff227819 */ /* 0x000fe40000011422 */
[----:B------:R-:W-:Y:S02]  /*0c50*/  SHF.R.S32.HI R33, RZ, 0x18, R33 ;  /* 0x00000018ff217819 */ /* 0x000fe40000011421 */
[----:B------:R-:W-:Y:S02]  /*0c60*/  MOV R28, R44 ;  /* 0x0000002c001c7202 */ /* 0x000fe40000000f00 */
[----:B------:R-:W-:-:S02]  /*0c70*/  SHF.R.S32.HI R35, RZ, 0x18, R35 ;  /* 0x00000018ff237819 */ /* 0x000fc40000011423 */
[----:B------:R-:W-:Y:S02]  /*0c80*/  SHF.R.S32.HI R36, RZ, 0x18, R36 ;  /* 0x00000018ff247819 */ /* 0x000fe40000011424 */
[----:B------:R-:W-:Y:S02]  /*0c90*/  SHF.R.S32.HI R39, RZ, 0x18, R39 ;  /* 0x00000018ff277819 */ /* 0x000fe40000011427 */
[----:B------:R-:W-:Y:S02]  /*0ca0*/  SHF.R.S32.HI R38, RZ, 0x18, R38 ;  /* 0x00000018ff267819 */ /* 0x000fe40000011426 */
[----:B------:R-:W-:Y:S02]  /*0cb0*/  PRMT R34, R34, 0x3340, R41 ;  /* 0x0000334022227816 */ /* 0x000fe40000000029 */
[----:B------:R-:W-:Y:S02]  /*0cc0*/  PRMT R33, R32, 0x3340, R33 ;  /* 0x0000334020217816 */ /* 0x000fe40000000021 */
[----:B------:R-:W-:-:S02]  /*0cd0*/  PRMT R36, R36, 0x3340, R37 ;  /* 0x0000334024247816 */ /* 0x000fc40000000025 */
[----:B------:R-:W-:Y:S01]  /*0ce0*/  PRMT R35, R28, 0x3340, R35 ;  /* 0x000033401c237816 */ /* 0x000fe20000000023 */
[----:B------:R-:W-:Y:S01]  /*0cf0*/  IMAD.MOV.U32 R28, RZ, RZ, RZ ;  /* 0x000000ffff1c7224 */ /* 0x000fe200078e00ff */
[----:B------:R-:W-:Y:S02]  /*0d00*/  PRMT R39, R39, 0x3340, R40 ;  /* 0x0000334027277816 */ /* 0x000fe40000000028 */
[----:B------:R-:W-:Y:S02]  /*0d10*/  PRMT R38, R29, 0x3340, R38 ;  /* 0x000033401d267816 */ /* 0x000fe40000000026 */
[----:B------:R-:W-:Y:S02]  /*0d20*/  PRMT R118, R31, 0x5410, R30 ;  /* 0x000054101f767816 */ /* 0x000fe4000000001e */
[----:B------:R-:W-:Y:S02]  /*0d30*/  PRMT R103, R33, 0x5410, R34 ;  /* 0x0000541021677816 */ /* 0x000fe40000000022 */
[----:B------:R-:W-:-:S02]  /*0d40*/  PRMT R104, R35, 0x5410, R36 ;  /* 0x0000541023687816 */ /* 0x000fc40000000024 */
[----:B------:R-:W-:-:S07]  /*0d50*/  PRMT R105, R38, 0x5410, R39 ;  /* 0x0000541026697816 */ /* 0x000fce0000000027 */
.L_x_7:
[----:B------:R-:W0:Y:S01]  /*0d60*/  S2R R102, SR_TID.X ;  /* 0x0000000000667919 */ /* 0x000e220000002100 */
[----:B------:R-:W1:Y:S01]  /*0d70*/  S2UR UR5, SR_CTAID.X ;  /* 0x00000000000579c3 */ /* 0x000e620000002500 */
[----:B------:R-:W0:Y:S01]  /*0d80*/  LDCU UR4, c[0x0][0x360] ;  /* 0x00006c00ff0477ac */ /* 0x000e220008000800 */
[----:B------:R-:W-:Y:S02]  /*0d90*/  IADD3 R107, PT, PT, R28, 0x80, RZ ;  /* 0x000000801c6b7810 */ /* 0x000fe40007ffe0ff */
[----:B------:R-:W-:Y:S01]  /*0da0*/  MOV R109, R28 ;  /* 0x0000001c006d7202 */ /* 0x000fe20000000f00 */
[----:B-1----:R-:W-:-:S04]  /*0db0*/  IMAD.U32 R101, RZ, RZ, UR5 ;  /* 0x00000005ff657e24 */ /* 0x002fc8000f8e00ff */
[----:B0-----:R-:W-:Y:S01]  /*0dc0*/  IMAD R30, R101, UR4, R102 ;  /* 0x00000004651e7c24 */ /* 0x001fe2000f8e0266 */
[----:B------:R-:W-:Y:S05]  /*0dd0*/  WARPSYNC.ALL ;  /* 0x0000000000007948 */ /* 0x000fea0003800000 */
[----:B------:R-:W-:Y:S01]  /*0de0*/  VIADDMNMX R29, R30, 0x1, R107, PT ;  /* 0x000000011e1d7846 */ /* 0x000fe2000380016b */
[----:B------:R-:W-:Y:S04]  /*0df0*/  BAR.SYNC.DEFER_BLOCKING 0x0 ;  /* 0x0000000000007b1d */ /* 0x000fe80000010000 */
[----:B------:R-:W-:-:S02]  /*0e00*/  IMAD.IADD R108, R29, 0x1, -R28 ;  /* 0x000000011d6c7824 */ /* 0x000fc400078e0a1c */
[----:B------:R-:W-:Y:S03]  /*0e10*/  BSSY.RECONVERGENT B0, `(.L_x_1) ;  /* 0x000002a000007945 */ /* 0x000fe60003800200 */
[----:B------:R-:W-:-:S13]  /*0e20*/  ISETP.GE.AND P0, PT, R102, R108, PT ;  /* 0x0000006c6600720c */ /* 0x000fda0003f06270 */
[----:B------:R-:W-:Y:S05]  /*0e30*/  @P0 BRA `(.L_x_2) ;  /* 0x00000000009c0947 */ /* 0x000fea0003800000 */
[----:B------:R-:W0:Y:S01]  /*0e40*/  S2R R28, SR_CgaCtaId ;  /* 0x00000000001c7919 */ /* 0x000e220000008800 */
[----:B------:R-:W1:Y:S01]  /*0e50*/  LDC R110, c[0x0][0x3a4] ;  /* 0x0000e900ff6e7b82 */ /* 0x000e620000000800 */
[----:B------:R-:W-:Y:S01]  /*0e60*/  MOV R111, 0x400 ;  /* 0x00000400006f7802 */ /* 0x000fe20000000f00 */
[C---:B------:R-:W-:Y:S01]  /*0e70*/  IMAD.SHL.U32 R113, R102.reuse, 0x40, RZ ;  /* 0x0000004066717824 */ /* 0x040fe200078e00ff */
[----:B------:R-:W-:Y:S02]  /*0e80*/  IADD3 R115, PT, PT, R102, R109, RZ ;  /* 0x0000006d66737210 */ /* 0x000fe40007ffe0ff */
[----:B------:R-:W-:Y:S01]  /*0e90*/  MOV R114, R102 ;  /* 0x0000006600727202 */ /* 0x000fe20000000f00 */
[----:B------:R-:W-:Y:S02]  /*0ea0*/  VIADD R112, R111, 0x2000 ;  /* 0x000020006f707836 */ /* 0x000fe40000000000 */
[----:B-1----:R-:W-:Y:S01]  /*0eb0*/  IMAD R115, R115, R110, RZ ;  /* 0x0000006e73737224 */ /* 0x002fe200078e02ff */
[----:B0-----:R-:W-:-:S02]  /*0ec0*/  LEA R111, R28, R111, 0x18 ;  /* 0x0000006f1c6f7211 */ /* 0x001fc400078ec0ff */
[----:B------:R-:W-:-:S07]  /*0ed0*/  LEA R112, R28, R112, 0x18 ;  /* 0x000000701c707211 */ /* 0x000fce00078ec0ff */
.L_x_3:
[----:B0-----:R-:W-:Y:S02]  /*0ee0*/  SHF.R.S32.HI R28, RZ, 0x1f, R115 ;  /* 0x0000001fff1c7819 */ /* 0x001fe40000011473 */
[C---:B------:R-:W-:Y:S02]  /*0ef0*/  IADD3 R40, P0, PT, R115.reuse, UR8, RZ ;  /* 0x0000000873287c10 */ /* 0x040fe4000ff1e0ff */
[----:B------:R-:W-:Y:S02]  /*0f00*/  IADD3 R48, P1, PT, R115, UR10, RZ ;  /* 0x0000000a73307c10 */ /* 0x000fe4000ff3e0ff */
[C---:B------:R-:W-:Y:S02]  /*0f10*/  IADD3.X R41, PT, PT, R28.reuse, UR9, RZ, P0, !PT ;  /* 0x000000091c297c10 */ /* 0x040fe400087fe4ff */
[----:B------:R-:W-:-:S03]  /*0f20*/  IADD3.X R49, PT, PT, R28, UR11, RZ, P1, !PT ;  /* 0x0000000b1c317c10 */ /* 0x000fc60008ffe4ff */
[----:B------:R-:W2:Y:S04]  /*0f30*/  LDG.E.128.CONSTANT R28, desc[UR6][R40.64] ;  /* 0x00000006281c7981 */ /* 0x000ea8000c1e9d00 */
[----:B------:R-:W3:Y:S01]  /*0f40*/  LDG.E.128.CONSTANT R36, desc[UR6][R48.64] ;  /* 0x0000000630247981 */ /* 0x000ee2000c1e9d00 */
[----:B------:R-:W-:Y:S01]  /*0f50*/  IMAD.IADD R116, R111, 0x1, R113 ;  /* 0x000000016f747824 */ /* 0x000fe200078e0271 */
[----:B------:R-:W-:Y:S02]  /*0f60*/  IADD3 R117, PT, PT, R112, R113, RZ ;  /* 0x0000007170757210 */ /* 0x000fe40007ffe0ff */
[----:B------:R-:W4:Y:S04]  /*0f70*/  LDG.E.128.CONSTANT R32, desc[UR6][R48.64+0x10] ;  /* 0x0000100630207981 */ /* 0x000f28000c1e9d00 */
[----:B------:R-:W5:Y:S04]  /*0f80*/  LDG.E.128.CONSTANT R44, desc[UR6][R48.64+0x20] ;  /* 0x00002006302c7981 */ /* 0x000f68000c1e9d00 */
[----:B------:R-:W5:Y:S04]  /*0f90*/  LDG.E.128.CONSTANT R48, desc[UR6][R48.64+0x30] ;  /* 0x0000300630307981 */ /* 0x000f68000c1e9d00 */
[----:B--2---:R0:W-:Y:S04]  /*0fa0*/  STS.128 [R116], R28 ;  /* 0x0000001c74007388 */ /* 0x0041e80000000c00 */
[----:B---3--:R1:W-:Y:S04]  /*0fb0*/  STS.128 [R117], R36 ;  /* 0x0000002475007388 */ /* 0x0083e80000000c00 */
[----:B0-----:R-:W2:Y:S04]  /*0fc0*/  LDG.E.128.CONSTANT R28, desc[UR6][R40.64+0x10] ;  /* 0x00001006281c7981 */ /* 0x001ea8000c1e9d00 */
[----:B-1----:R-:W3:Y:S04]  /*0fd0*/  LDG.E.128.CONSTANT R36, desc[UR6][R40.64+0x20] ;  /* 0x0000200628247981 */ /* 0x002ee8000c1e9d00 */
[----:B------:R-:W5:Y:S01]  /*0fe0*/  LDG.E.128.CONSTANT R40, desc[UR6][R40.64+0x30] ;  /* 0x0000300628287981 */ /* 0x000f62000c1e9d00 */
[----:B------:R-:W0:Y:S02]  /*0ff0*/  LDC R120, c[0x0][0x360] ;  /* 0x0000d800ff787b82 */ /* 0x000e240000000800 */
[----:B0-----:R-:W-:-:S05]  /*1000*/  IMAD.IADD R114, R120, 0x1, R114 ;  /* 0x0000000178727824 */ /* 0x001fca00078e0272 */
[----:B------:R-:W-:Y:S01]  /*1010*/  ISETP.GE.AND P0, PT, R114, R108, PT ;  /* 0x0000006c7200720c */ /* 0x000fe20003f06270 */
[C---:B------:R-:W-:Y:S01]  /*1020*/  IMAD R115, R120.reuse, R110, R115 ;  /* 0x0000006e78737224 */ /* 0x040fe200078e0273 */
[----:B------:R-:W-:Y:S01]  /*1030*/  LEA R113, R120, R113, 0x6 ;  /* 0x0000007178717211 */ /* 0x000fe200078e30ff */
[----:B--2---:R0:W-:Y:S04]  /*1040*/  STS.128 [R116+0x10], R28 ;  /* 0x0000101c74007388 */ /* 0x0041e80000000c00 */
[----:B----4-:R0:W-:Y:S04]  /*1050*/  STS.128 [R117+0x10], R32 ;  /* 0x0000102075007388 */ /* 0x0101e80000000c00 */
[----:B---3--:R0:W-:Y:S04]  /*1060*/  STS.128 [R116+0x20], R36 ;  /* 0x0000202474007388 */ /* 0x0081e80000000c00 */
[----:B-----5:R0:W-:Y:S04]  /*1070*/  STS.128 [R117+0x20], R44 ;  /* 0x0000202c75007388 */ /* 0x0201e80000000c00 */
[----:B------:R0:W-:Y:S04]  /*1080*/  STS.128 [R116+0x30], R40 ;  /* 0x0000302874007388 */ /* 0x0001e80000000c00 */
[----:B------:R0:W-:Y:S01]  /*1090*/  STS.128 [R117+0x30], R48 ;  /* 0x0000303075007388 */ /* 0x0001e20000000c00 */
[----:B------:R-:W-:Y:S05]  /*10a0*/  @!P0 BRA `(.L_x_3) ;  /* 0xfffffffc008c8947 */ /* 0x000fea000383ffff */
.L_x_2:
[----:B------:R-:W-:Y:S05]  /*10b0*/  BSYNC.RECONVERGENT B0 ;  /* 0x0000000000007941 */ /* 0x000fea0003800200 */
.L_x_1:
[----:B------:R-:W-:Y:S01]  /*10c0*/  BAR.SYNC.DEFER_BLOCKING 0x0 ;  /* 0x0000000000007b1d */ /* 0x000fe20000010000 */
[----:B------:R-:W-:Y:S01]  /*10d0*/  ISETP.GE.AND P0, PT, R108, 0x1, PT ;  /* 0x000000016c00780c */ /* 0x000fe20003f06270 */
[----:B0-----:R-:W-:-:S04]  /*10e0*/  IMAD.MOV.U32 R28, RZ, RZ, R107 ;  /* 0x000000ffff1c7224 */ /* 0x001fc800078e006b */
[----:B------:R-:W0:Y:S01]  /*10f0*/  LDCU UR12, c[0x0][0x3a8] ;  /* 0x00007500ff0c77ac */ /* 0x000e220008000800 */
[----:B------:R-:W-:Y:S07]  /*1100*/  BSSY.RECONVERGENT B0, `(.L_x_4) ;  /* 0x00001ad000007945 */ /* 0x000fee0003800200 */
[----:B------:R-:W-:Y:S05]  /*1110*/  @!P0 BRA `(.L_x_5) ;  /* 0x0000001800ac8947 */ /* 0x000fea0003800000 */
[----:B------:R-:W-:Y:S01]  /*1120*/  BSSY.RECONVERGENT B1, `(.L_x_5) ;  /* 0x00001aa000017945 */ /* 0x000fe20003800200 */
[----:B------:R-:W-:Y:S01]  /*1130*/  MOV R37, R106 ;  /* 0x0000006a00257202 */ /* 0x000fe20000000f00 */
[----:B------:R-:W-:-:S07]  /*1140*/  IMAD.MOV.U32 R29, RZ, RZ, RZ ;  /* 0x000000ffff1d7224 */ /* 0x000fce00078e00ff */
.L_x_6:
[----:B------:R-:W1:Y:S01]  /*1150*/  S2UR UR5, SR_CgaCtaId ;  /* 0x00000000000579c3 */ /* 0x000e620000008800 */
[----:B------:R-:W-:Y:S02]  /*1160*/  UMOV UR4, 0x400 ;  /* 0x0000040000047882 */ /* 0x000fe40000000000 */
[----:B-1----:R-:W-:Y:S02]  /*1170*/  ULEA UR13, UR5, UR4, 0x18 ;  /* 0x00000004050d7291 */ /* 0x002fe4000f8ec0ff */
[----:B------:R-:W-:-:S04]  /*1180*/  UIADD3 UR4, UPT, UPT, UR4, 0x2000, URZ ;  /* 0x0000200004047890 */ /* 0x000fc8000fffe0ff */
[----:B------:R-:W-:Y:S01]  /*1190*/  LEA R32, R29, UR13, 0x6 ;  /* 0x0000000d1d207c11 */ /* 0x000fe2000f8e30ff */
[----:B------:R-:W-:-:S04]  /*11a0*/  ULEA UR4, UR5, UR4, 0x18 ;  /* 0x0000000405047291 */ /* 0x000fc8000f8ec0ff */
[----:B------:R-:W-:Y:S04]  /*11b0*/  LDS.U8 R40, [R32+0x3] ;  /* 0x0000030020287984 */ /* 0x000fe80000000000 */
[----:B------:R-:W1:Y:S04]  /*11c0*/  LDS.U8 R41, [R32+0x2] ;  /* 0x0000020020297984 */ /* 0x000e680000000000 */
[----:B------:R-:W-:Y:S04]  /*11d0*/  LDS.U8 R42, [R32+0x1] ;  /* 0x00000100202a7984 */ /* 0x000fe80000000000 */
[----:B------:R-:W2:Y:S04]  /*11e0*/  LDS.U8 R43, [R32] ;  /* 0x00000000202b7984 */ /* 0x000ea80000000000 */
[----:B------:R-:W-:Y:S04]  /*11f0*/  LDS.U8 R44, [R32+0x7] ;  /* 0x00000700202c7984 */ /* 0x000fe80000000000 */
[----:B------:R-:W3:Y:S04]  /*1200*/  LDS.U8 R45, [R32+0x6] ;  /* 0x00000600202d7984 */ /* 0x000ee80000000000 */
[----:B------:R-:W-:Y:S04]  /*1210*/  LDS.U8 R46, [R32+0x5] ;  /* 0x00000500202e7984 */ /* 0x000fe80000000000 */
[----:B------:R-:W4:Y:S04]  /*1220*/  LDS.U8 R49, [R32+0x4] ;  /* 0x0000040020317984 */ /* 0x000f280000000000 */
[----:B------:R-:W-:Y:S04]  /*1230*/  LDS.U8 R48, [R32+0xb] ;  /* 0x00000b0020307984 */ /* 0x000fe80000000000 */
[----:B------:R-:W5:Y:S04]  /*1240*/  LDS.U8 R51, [R32+0xa] ;  /* 0x00000a0020337984 */ /* 0x000f680000000000 */
[----:B------:R-:W-:Y:S04]  /*1250*/  LDS.U8 R106, [R32+0x9] ;  /* 0x00000900206a7984 */ /* 0x000fe80000000000 */
[----:B------:R-:W0:Y:S01]  /*1260*/  LDS.U8 R107, [R32+0x8] ;  /* 0x00000800206b7984 */ /* 0x000e220000000000 */
[----:B-1----:R-:W-:-:S03]  /*1270*/  PRMT R40, R41, 0x3340, R40 ;  /* 0x0000334029287816 */ /* 0x002fc60000000028 */
[----:B------:R-:W-:Y:S04]  /*1280*/  LDS.U8 R38, [R32+0xf] ;  /* 0x00000f0020267984 */ /* 0x000fe80000000000 */
[----:B------:R-:W1:Y:S01]  /*1290*/  LDS.U8 R39, [R32+0xe] ;  /* 0x00000e0020277984 */ /* 0x000e620000000000 */
[----:B--2---:R-:W-:-:S03]  /*12a0*/  PRMT R43, R43, 0x3340, R42 ;  /* 0x000033402b2b7816 */ /* 0x004fc6000000002a */
[----:B------:R-:W-:Y:S01]  /*12b0*/  LDS.U8 R30, [R32+0xd] ;  /* 0x00000d00201e7984 */ /* 0x000fe20000000000 */
[----:B------:R-:W-:-:S03]  /*12c0*/  PRMT R47, R43, 0x5410, R40 ;  /* 0x000054102b2f7816 */ /* 0x000fc60000000028 */
[----:B------:R-:W2:Y:S01]  /*12d0*/  LDS.U8 R31, [R32+0xc] ;  /* 0x00000c00201f7984 */ /* 0x000ea20000000000 */
[----:B---3--:R-:W-:-:S03]  /*12e0*/  PRMT R44, R45, 0x3340, R44 ;  /* 0x000033402d2c7816 */ /* 0x008fc6000000002c */
[----:B------:R-:W-:Y:S04]  /*12f0*/  LDS.U8 R33, [R32+0x13] ;  /* 0x0000130020217984 */ /* 0x000fe80000000000 */
[----:B------:R-:W3:Y:S01]  /*1300*/  LDS.U8 R34, [R32+0x12] ;  /* 0x0000120020227984 */ /* 0x000ee20000000000 */
[----:B----4-:R-:W-:-:S03]  /*1310*/  PRMT R49, R49, 0x3340, R46 ;  /* 0x0000334031317816 */ /* 0x010fc6000000002e */
[----:B------:R-:W-:Y:S01]  /*1320*/  LDS.U8 R35, [R32+0x11] ;  /* 0x0000110020237984 */ /* 0x000fe20000000000 */
[----:B------:R-:W-:-:S03]  /*1330*/  PRMT R49, R49, 0x5410, R44 ;  /* 0x0000541031317816 */ /* 0x000fc6000000002c */
[----:B------:R-:W4:Y:S01]  /*1340*/  LDS.U8 R36, [R32+0x10] ;  /* 0x0000100020247984 */ /* 0x000f220000000000 */
[----:B-----5:R-:W-:Y:S01]  /*1350*/  PRMT R50, R51, 0x3340, R48 ;  /* 0x0000334033327816 */ /* 0x020fe20000000030 */
[----:B------:R-:W-:Y:S02]  /*1360*/  IDP.4A.S8.S8 R48, R92, R47, RZ ;  /* 0x0000002f5c307226 */ /* 0x000fe400000006ff */
[----:B------:R-:W-:Y:S02]  /*1370*/  LDS.U8 R42, [R32+0x17] ;  /* 0x00001700202a7984 */ /* 0x000fe40000000000 */
[----:B------:R-:W-:Y:S02]  /*1380*/  IDP.4A.S8.S8 R51, R91, R49, R48 ;  /* 0x000000315b337226 */ /* 0x000fe40000000630 */
[----:B------:R-:W5:Y:S01]  /*1390*/  LDS.U8 R43, [R32+0x16] ;  /* 0x00001600202b7984 */ /* 0x000f620000000000 */
[----:B0-----:R-:W-:-:S03]  /*13a0*/  PRMT R107, R107, 0x3340, R106 ;  /* 0x000033406b6b7816 */ /* 0x001fc6000000006a */
[----:B------:R-:W-:Y:S01]  /*13b0*/  LDS.U8 R40, [R32+0x15] ;  /* 0x0000150020287984 */ /* 0x000fe20000000000 */
[----:B------:R-:W-:-:S03]  /*13c0*/  PRMT R50, R107, 0x5410, R50 ;  /* 0x000054106b327816 */ /* 0x000fc60000000032 */
[----:B------:R-:W0:Y:S01]  /*13d0*/  LDS.U8 R41, [R32+0x14] ;  /* 0x0000140020297984 */ /* 0x000e220000000000 */
[----:B-1----:R-:W-:Y:S01]  /*13e0*/  PRMT R106, R39, 0x3340, R38 ;  /* 0x00003340276a7816 */ /* 0x002fe20000000026 */
[----:B------:R-:W-:Y:S02]  /*13f0*/  IDP.4A.S8.S8 R50, R90, R50, R51 ;  /* 0x000000325a327226 */ /* 0x000fe40000000633 */
[----:B------:R-:W-:Y:S04]  /*1400*/  LDS.U8 R46, [R32+0x1b] ;  /* 0x00001b00202e7984 */ /* 0x000fe80000000000 */
[----:B------:R-:W1:Y:S01]  /*1410*/  LDS.U8 R45, [R32+0x1a] ;  /* 0x00001a00202d7984 */ /* 0x000e620000000000 */
[----:B--2---:R-:W-:-:S03]  /*1420*/  PRMT R31, R31, 0x3340, R30 ;  /* 0x000033401f1f7816 */ /* 0x004fc6000000001e */
[----:B------:R-:W-:Y:S01]  /*1430*/  LDS.U8 R44, [R32+0x19] ;  /* 0x00001900202c7984 */ /* 0x000fe20000000000 */
[----:B------:R-:W-:-:S03]  /*1440*/  PRMT R31, R31, 0x5410, R106 ;  /* 0x000054101f1f7816 */ /* 0x000fc6000000006a */
[----:B------:R-:W2:Y:S01]  /*1450*/  LDS.U8 R47, [R32+0x18] ;  /* 0x00001800202f7984 */ /* 0x000ea20000000000 */
[----:B---3--:R-:W-:Y:S01]  /*1460*/  PRMT R30, R34, 0x3340, R33 ;  /* 0x00003340221e7816 */ /* 0x008fe20000000021 */
[----:B------:R-:W-:Y:S02]  /*1470*/  IDP.4A.S8.S8 R31, R89, R31, R50 ;  /* 0x0000001f591f7226 */ /* 0x000fe40000000632 */
[----:B------:R-:W-:Y:S04]  /*1480*/  LDS.U8 R38, [R32+0x1f] ;  /* 0x00001f0020267984 */ /* 0x000fe80000000000 */
[----:B------:R-:W3:Y:S01]  /*1490*/  LDS.U8 R39, [R32+0x1e] ;  /* 0x00001e0020277984 */ /* 0x000ee20000000000 */
[----:B----4-:R-:W-:-:S03]  /*14a0*/  PRMT R51, R36, 0x3340, R35 ;  /* 0x0000334024337816 */ /* 0x010fc60000000023 */
[----:B------:R-:W-:Y:S01]  /*14b0*/  LDS.U8 R48, [R32+0x1d] ;  /* 0x00001d0020307984 */ /* 0x000fe20000000000 */
[----:B------:R-:W-:-:S03]  /*14c0*/  PRMT R30, R51, 0x5410, R30 ;  /* 0x00005410331e7816 */ /* 0x000fc6000000001e */
[----:B------:R-:W4:Y:S02]  /*14d0*/  LDS.U8 R49, [R32+0x1c] ;  /* 0x00001c0020317984 */ /* 0x000f240000000000 */
[----:B------:R-:W-:Y:S01]  /*14e0*/  IDP.4A.S8.S8 R112, R96, R30, R31 ;  /* 0x0000001e60707226 */ /* 0x000fe2000000061f */
[----:B-----5:R-:W-:Y:S01]  /*14f0*/  PRMT R31, R43, 0x3340, R42 ;  /* 0x000033402b1f7816 */ /* 0x020fe2000000002a */
[----:B------:R-:W-:Y:S01]  /*1500*/  LDS.U8 R35, [R32+0x23] ;  /* 0x0000230020237984 */ /* 0x000fe20000000000 */
[C---:B------:R-:W-:Y:S01]  /*1510*/  LEA R30, R29.reuse, UR4, 0x6 ;  /* 0x000000041d1e7c11 */ /* 0x040fe2000f8e30ff */
[----:B------:R-:W5:Y:S01]  /*1520*/  LDCU UR4, c[0x0][0x360] ;  /* 0x00006c00ff0477ac */ /* 0x000f620008000800 */
[----:B------:R-:W-:Y:S01]  /*1530*/  IADD3 R29, PT, PT, R29, 0x1, RZ ;  /* 0x000000011d1d7810 */ /* 0x000fe20007ffe0ff */
[----:B------:R-:W4:Y:S01]  /*1540*/  LDS.U8 R36, [R32+0x22] ;  /* 0x0000220020247984 */ /* 0x000f220000000000 */
        /* <DEDUP_REMOVED lines=8> */
[----:B--2---:R-:W-:Y:S01]  /*15d0*/  PRMT R44, R47, 0x3340, R44 ;  /* 0x000033402f2c7816 */ /* 0x004fe2000000002c */
[----:B-----5:R-:W-:-:S02]  /*15e0*/  IMAD R115, R101, UR4, R102 ;  /* 0x0000000465737c24 */ /* 0x020fc4000f8e0266 */
        /* <DEDUP_REMOVED lines=10> */
[----:B------:R-:W4:Y:S01]  /*1690*/  LDS.U8 R47, [R32+0x28] ;  /* 0x00002800202f7984 */ /* 0x000f220000000000 */
[----:B------:R-:W-:Y:S01]  /*16a0*/  PRMT R35, R36, 0x3340, R35 ;  /* 0x0000334024237816 */ /* 0x000fe20000000023 */
[----:B------:R-:W-:Y:S02]  /*16b0*/  IDP.4A.S8.S8 R39, R93, R39, R38 ;  /* 0x000000275d277226 */ /* 0x000fe40000000626 */
[----:B------:R-:W5:Y:S04]  /*16c0*/  LDS.S8 R107, [R30+0x1] ;  /* 0x000001001e6b7984 */ /* 0x000f680000000200 */
[----:B------:R-:W-:Y:S01]  /*16d0*/  LDS.U8 R31, [R32+0x2f] ;  /* 0x00002f00201f7984 */ /* 0x000fe20000000000 */
[----:B0-----:R-:W-:-:S03]  /*16e0*/  PRMT R34, R34, 0x3340, R33 ;  /* 0x0000334022227816 */ /* 0x001fc60000000021 */
[----:B------:R-:W0:Y:S01]  /*16f0*/  LDS.U8 R44, [R32+0x2e] ;  /* 0x00002e00202c7984 */ /* 0x000e220000000000 */
[----:B------:R-:W-:-:S03]  /*1700*/  PRMT R34, R34, 0x5410, R35 ;  /* 0x0000541022227816 */ /* 0x000fc60000000023 */
[----:B------:R-:W-:Y:S01]  /*1710*/  LDS.U8 R45, [R32+0x2d] ;  /* 0x00002d00202d7984 */ /* 0x000fe20000000000 */
[----:B-1----:R-:W-:Y:S01]  /*1720*/  PRMT R43, R50, 0x3340, R43 ;  /* 0x00003340322b7816 */ /* 0x002fe2000000002b */
[----:B------:R-:W-:Y:S02]  /*1730*/  IDP.4A.S8.S8 R50, R100, R34, R39 ;  /* 0x0000002264327226 */ /* 0x000fe40000000627 */
[----:B------:R-:W1:Y:S04]  /*1740*/  LDS.U8 R46, [R32+0x2c] ;  /* 0x00002c00202e7984 */ /* 0x000e680000000000 */
[----:B------:R-:W-:Y:S01]  /*1750*/  LDS.U8 R49, [R32+0x33] ;  /* 0x0000330020317984 */ /* 0x000fe20000000000 */
[----:B--2---:R-:W-:-:S03]  /*1760*/  PRMT R42, R42, 0x3340, R41 ;  /* 0x000033402a2a7816 */ /* 0x004fc60000000029 */
[----:B------:R-:W2:Y:S01]  /*1770*/  LDS.U8 R112, [R32+0x32] ;  /* 0x0000320020707984 */ /* 0x000ea20000000000 */
[----:B------:R-:W-:-:S03]  /*1780*/  PRMT R41, R42, 0x5410, R43 ;  /* 0x000054102a297816 */ /* 0x000fc6000000002b */
[----:B------:R-:W-:Y:S01]  /*1790*/  LDS.U8 R111, [R32+0x31] ;  /* 0x00003100206f7984 */ /* 0x000fe20000000000 */
[----:B---3--:R-:W-:-:S03]  /*17a0*/  PRMT R51, R110, 0x3340, R51 ;  /* 0x000033406e337816 */ /* 0x008fc60000000033 */
[----:B------:R-:W3:Y:S01]  /*17b0*/  LDS.U8 R114, [R32+0x30] ;  /* 0x0000300020727984 */ /* 0x000ee20000000000 */
[----:B----4-:R-:W-:Y:S01]  /*17c0*/  PRMT R106, R47, 0x3340, R106 ;  /* 0x000033402f6a7816 */ /* 0x010fe2000000006a */
[----:B------:R-:W-:Y:S02]  /*17d0*/  IDP.4A.S8.S8 R47, R99, R41, R50 ;  /* 0x00000029632f7226 */ /* 0x000fe40000000632 */
[----:B------:R-:W4:Y:S01]  /*17e0*/  LDS.S8 R113, [R30+0x2] ;  /* 0x000002001e717984 */ /* 0x000f220000000200 */
[----:B-----5:R1:W-:Y:S01]  /*17f0*/  I2F.S16 R35, R107 ;  /* 0x0000006b00237306 */ /* 0x0203e20000101400 */
[----:B------:R-:W-:Y:S02]  /*1800*/  PRMT R51, R106, 0x5410, R51 ;  /* 0x000054106a337816 */ /* 0x000fe40000000033 */
[----:B------:R-:W-:Y:S04]  /*1810*/  LDS.U8 R38, [R32+0x35] ;  /* 0x0000350020267984 */ /* 0x000fe80000000000 */
[----:B------:R-:W5:Y:S01]  /*1820*/  LDS.U8 R39, [R32+0x34] ;  /* 0x0000340020277984 */ /* 0x000f620000000000 */
[----:B0-----:R-:W-:-:S03]  /*1830*/  PRMT R50, R44, 0x3340, R31 ;  /* 0x000033402c327816 */ /* 0x001fc6000000001f */
[----:B------:R-:W-:Y:S04]  /*1840*/  LDS.U8 R34, [R32+0x37] ;  /* 0x0000370020227984 */ /* 0x000fe80000000000 */
[----:B------:R-:W0:Y:S01]  /*1850*/  LDS.U8 R43, [R32+0x36] ;  /* 0x00003600202b7984 */ /* 0x000e220000000000 */
[----:B-1----:R-:W-:Y:S01]  /*1860*/  PRMT R107, R46, 0x3340, R45 ;  /* 0x000033402e6b7816 */ /* 0x002fe2000000002d */
[----:B------:R-:W-:Y:S02]  /*1870*/  IDP.4A.S8.S8 R46, R98, R51, R47 ;  /* 0x00000033622e7226 */ /* 0x000fe4000000062f */
[----:B------:R-:W-:Y:S01]  /*1880*/  LDS.U8 R44, [R32+0x3b] ;  /* 0x00003b00202c7984 */ /* 0x000fe20000000000 */
[----:B------:R-:W-:-:S03]  /*1890*/  PRMT R50, R107, 0x5410, R50 ;  /* 0x000054106b327816 */ /* 0x000fc60000000032 */
[----:B------:R-:W1:Y:S01]  /*18a0*/  LDS.U8 R45, [R32+0x3a] ;  /* 0x00003a00202d7984 */ /* 0x000e620000000000 */
[----:B--2---:R-:W-:Y:S01]  /*18b0*/  PRMT R49, R112, 0x3340, R49 ;  /* 0x0000334070317816 */ /* 0x004fe20000000031 */
[----:B------:R-:W-:Y:S02]  /*18c0*/  IDP.4A.S8.S8 R47, R97, R50, R46 ;  /* 0x00000032612f7226 */ /* 0x000fe4000000062e */
[----:B------:R-:W-:Y:S04]  /*18d0*/  LDS.U8 R51, [R32+0x39] ;  /* 0x0000390020337984 */ /* 0x000fe80000000000 */
[----:B------:R-:W2:Y:S01]  /*18e0*/  LDS.U8 R106, [R32+0x38] ;  /* 0x00003800206a7984 */ /* 0x000ea20000000000 */
[----:B---3--:R-:W-:-:S03]  /*18f0*/  PRMT R114, R114, 0x3340, R111 ;  /* 0x0000334072727816 */ /* 0x008fc6000000006f */
[----:B------:R-:W-:Y:S01]  /*1900*/  LDS.U8 R50, [R32+0x3e] ;  /* 0x00003e0020327984 */ /* 0x000fe20000000000 */
[----:B------:R-:W-:-:S03]  /*1910*/  PRMT R46, R114, 0x5410, R49 ;  /* 0x00005410722e7816 */ /* 0x000fc60000000031 */
[----:B------:R-:W3:Y:S01]  /*1920*/  LDS.U8 R49, [R32+0x3f] ;  /* 0x00003f0020317984 */ /* 0x000ee20000000000 */
[----:B----4-:R5:W-:Y:S01]  /*1930*/  I2F.S16 R33, R113 ;  /* 0x0000007100217306 */ /* 0x010be20000101400 */
[----:B------:R-:W-:Y:S02]  /*1940*/  IDP.4A.S8.S8 R46, R118, R46, R47 ;  /* 0x0000002e762e7226 */ /* 0x000fe4000000062f */
[----:B------:R-:W-:Y:S04]  /*1950*/  LDS.U8 R112, [R32+0x3c] ;  /* 0x00003c0020707984 */ /* 0x000fe80000000000 */
[----:B------:R-:W4:Y:S01]  /*1960*/  LDS.U8 R47, [R32+0x3d] ;  /* 0x00003d00202f7984 */ /* 0x000f220000000000 */
[----:B-----5:R-:W-:-:S03]  /*1970*/  PRMT R113, R39, 0x3340, R38 ;  /* 0x0000334027717816 */ /* 0x020fc60000000026 */
[----:B------:R-:W5:Y:S01]  /*1980*/  LDS.S8 R39, [R30+0xd] ;  /* 0x00000d001e277984 */ /* 0x000f620000000200 */
[----:B0-----:R-:W-:-:S03]  /*1990*/  PRMT R43, R43, 0x3340, R34 ;  /* 0x000033402b2b7816 */ /* 0x001fc60000000022 */
[----:B------:R-:W0:Y:S01]  /*19a0*/  LDS.S8 R41, [R30+0x8] ;  /* 0x000008001e297984 */ /* 0x000e220000000200 */
[----:B------:R-:W-:-:S03]  /*19b0*/  PRMT R43, R113, 0x5410, R43 ;  /* 0x00005410712b7816 */ /* 0x000fc6000000002b */
[----:B------:R-:W0:Y:S01]  /*19c0*/  LDS.S8 R107, [R30+0xc] ;  /* 0x00000c001e6b7984 */ /* 0x000e220000000200 */
[----:B-1----:R-:W-:Y:S01]  /*19d0*/  PRMT R44, R45, 0x3340, R44 ;  /* 0x000033402d2c7816 */ /* 0x002fe2000000002c */
[----:B------:R-:W-:Y:S02]  /*19e0*/  IDP.4A.S8.S8 R43, R103, R43, R46 ;  /* 0x0000002b672b7226 */ /* 0x000fe4000000062e */
[----:B------:R-:W-:Y:S01]  /*19f0*/  HFMA2 R46, -RZ, RZ, 0.96630859375, -0.0022525787353515625 ;  /* 0x3bbb989dff2e7431 */ /* 0x000fe200000001ff */
[----:B------:R-:W1:Y:S04]  /*1a00*/  LDS.S8 R111, [R30+0x9] ;  /* 0x000009001e6f7984 */ /* 0x000e680000000200 */
[----:B------:R-:W1:Y:S01]  /*1a10*/  LDS.S8 R40, [R30] ;  /* 0x000000001e287984 */ /* 0x000e620000000200 */
[----:B--2---:R-:W-:-:S03]  /*1a20*/  PRMT R51, R106, 0x3340, R51 ;  /* 0x000033406a337816 */ /* 0x004fc60000000033 */
[----:B------:R-:W2:Y:S01]  /*1a30*/  LDS.S8 R122, [R30+0x4] ;  /* 0x000004001e7a7984 */ /* 0x000ea20000000200 */
[----:B------:R-:W-:-:S03]  /*1a40*/  PRMT R44, R51, 0x5410, R44 ;  /* 0x00005410332c7816 */ /* 0x000fc6000000002c */
[----:B------:R-:W2:Y:S01]  /*1a50*/  LDS.S8 R36, [R30+0x5] ;  /* 0x000005001e247984 */ /* 0x000ea20000000200 */
[----:B---3--:R-:W-:Y:S01]  /*1a60*/  PRMT R49, R50, 0x3340, R49 ;  /* 0x0000334032317816 */ /* 0x008fe20000000031 */
[----:B------:R-:W-:Y:S02]  /*1a70*/  IDP.4A.S8.S8 R44, R104, R44, R43 ;  /* 0x0000002c682c7226 */ /* 0x000fe4000000062b */
[----:B------:R-:W-:Y:S04]  /*1a80*/  LDS.S8 R42, [R30+0x7] ;  /* 0x000007001e2a7984 */ /* 0x000fe80000000200 */
[----:B------:R-:W-:Y:S01]  /*1a90*/  LDS.S8 R48, [R30+0x3] ;  /* 0x000003001e307984 */ /* 0x000fe20000000200 */
[----:B----4-:R-:W-:Y:S02]  /*1aa0*/  PRMT R112, R112, 0x3340, R47 ;  /* 0x0000334070707816 */ /* 0x010fe4000000002f */
[----:B------:R-:W-:Y:S01]  /*1ab0*/  MOV R47, 0x437c0000 ;  /* 0x437c0000002f7802 */ /* 0x000fe20000000f00 */
[----:B------:R-:W-:Y:S01]  /*1ac0*/  LDS.S8 R116, [R30+0xf] ;  /* 0x00000f001e747984 */ /* 0x000fe20000000200 */
[----:B------:R-:W-:-:S02]  /*1ad0*/  PRMT R49, R112, 0x5410, R49 ;  /* 0x0000541070317816 */ /* 0x000fc40000000031 */
[----:B-----5:R-:W-:Y:S01]  /*1ae0*/  I2F.S16 R112, R39 ;  /* 0x0000002700707306 */ /* 0x020fe20000101400 */
[----:B------:R-:W-:Y:S02]  /*1af0*/  LDS.S8 R121, [R30+0x1c] ;  /* 0x00001c001e797984 */ /* 0x000fe40000000200 */
[----:B------:R-:W-:Y:S02]  /*1b00*/  IDP.4A.S8.S8 R44, R105, R49, R44 ;  /* 0x00000031692c7226 */ /* 0x000fe4000000062c */
[----:B------:R-:W-:Y:S03]  /*1b10*/  LDS.S8 R45, [R30+0x13] ;  /* 0x000013001e2d7984 */ /* 0x000fe60000000200 */
[----:B------:R-:W-:Y:S01]  /*1b20*/  I2FP.F32.S32 R44, R44 ;  /* 0x0000002c002c7245 */ /* 0x000fe20000201400 */
[----:B0-----:R0:W-:Y:S01]  /*1b30*/  I2F.S16 R38, R41 ;  /* 0x0000002900267306 */ /* 0x0011e20000101400 */
[----:B------:R-:W-:Y:S03]  /*1b40*/  LDS.S8 R114, [R30+0xe] ;  /* 0x00000e001e727984 */ /* 0x000fe60000000200 */
[----:B------:R-:W-:Y:S01]  /*1b50*/  FMUL R43, R44, UR12 ;  /* 0x0000000c2c2b7c20 */ /* 0x000fe20008400000 */
[----:B------:R-:W-:Y:S03]  /*1b60*/  LDS.S8 R110, [R30+0xb] ;  /* 0x00000b001e6e7984 */ /* 0x000fe60000000200 */
[----:B------:R3:W-:Y:S01]  /*1b70*/  I2F.S16 R50, R107 ;  /* 0x0000006b00327306 */ /* 0x0007e20000101400 */
[C---:B------:R-:W-:Y:S01]  /*1b80*/  FMNMX R106, R43.reuse, R37, !PT ;  /* 0x000000252b6a7209 */ /* 0x040fe20007800000 */
[----:B0-----:R-:W0:Y:S04]  /*1b90*/  LDS.S8 R41, [R30+0x12] ;  /* 0x000012001e297984 */ /* 0x001e280000000200 */
[----:B------:R-:W-:Y:S01]  /*1ba0*/  FADD R49, -R106, R37 ;  /* 0x000000256a317221 */ /* 0x000fe20000000100 */
[----:B------:R-:W-:Y:S01]  /*1bb0*/  FADD R43, R43, -R106 ;  /* 0x8000006a2b2b7221 */ /* 0x000fe20000000000 */
[----:B-1----:R1:W-:Y:S01]  /*1bc0*/  I2F.S16 R32, R111 ;  /* 0x0000006f00207306 */ /* 0x0023e20000101400 */
[----:B---3--:R-:W-:Y:S01]  /*1bd0*/  LDS.S8 R107, [R30+0x18] ;  /* 0x000018001e6b7984 */ /* 0x008fe20000000200 */
[-C--:B------:R-:W-:Y:S01]  /*1be0*/  FFMA.SAT R39, R49, R46.reuse, 0.5 ;  /* 0x3f00000031277423 */ /* 0x080fe2000000202e */
[----:B------:R-:W-:-:S02]  /*1bf0*/  FFMA.SAT R37, R43, R46, 0.5 ;  /* 0x3f0000002b257423 */ /* 0x000fc4000000202e */
[----:B------:R-:W-:Y:S01]  /*1c00*/  LDS.S8 R120, [R30+0x10] ;  /* 0x000010001e787984 */ /* 0x000fe20000000200 */
[-C--:B------:R-:W-:Y:S01]  /*1c10*/  FFMA.RM R39, R39, R47.reuse, 12582913 ;  /* 0x4b40000127277423 */ /* 0x080fe2000000402f */
[----:B------:R-:W-:Y:S01]  /*1c20*/  FFMA.RM R37, R37, R47, 12582913 ;  /* 0x4b40000125257423 */ /* 0x000fe2000000402f */
[----:B------:R-:W-:Y:S01]  /*1c30*/  I2F.S16 R40, R40 ;  /* 0x0000002800287306 */ /* 0x000fe20000101400 */
[----:B-1----:R-:W1:Y:S01]  /*1c40*/  LDS.S8 R111, [R30+0x16] ;  /* 0x000016001e6f7984 */ /* 0x002e620000000200 */
[----:B------:R-:W-:-:S03]  /*1c50*/  FADD R51, R39, -12583039 ;  /* 0xcb40007f27337421 */ /* 0x000fc60000000000 */
[----:B------:R-:W-:Y:S01]  /*1c60*/  LDS.S8 R117, [R30+0x23] ;  /* 0x000023001e757984 */ /* 0x000fe20000000200 */
[C---:B------:R-:W-:Y:S02]  /*1c70*/  FFMA R51, R49.reuse, 1.4426950216293334961, -R51 ;  /* 0x3fb8aa3b31337823 */ /* 0x040fe40000000833 */
[----:B--2---:R-:W-:Y:S01]  /*1c80*/  I2F.S16 R122, R122 ;  /* 0x0000007a007a7306 */ /* 0x004fe20000101400 */
[----:B------:R-:W-:Y:S01]  /*1c90*/  LDS.S8 R123, [R30+0x1e] ;  /* 0x00001e001e7b7984 */ /* 0x000fe20000000200 */
[----:B------:R-:W-:Y:S01]  /*1ca0*/  FFMA R51, R49, 1.925963033500011079e-08, R51 ;  /* 0x32a5706031337823 */ /* 0x000fe20000000033 */
[----:B------:R-:W-:Y:S02]  /*1cb0*/  FADD R49, R37, -12583039 ;  /* 0xcb40007f25317421 */ /* 0x000fe40000000000 */
[----:B------:R-:W-:Y:S02]  /*1cc0*/  LDS.S8 R44, [R30+0x14] ;  /* 0x000014001e2c7984 */ /* 0x000fe40000000200 */
[C---:B------:R-:W-:Y:S01]  /*1cd0*/  FFMA R49, R43.reuse, 1.4426950216293334961, -R49 ;  /* 0x3fb8aa3b2b317823 */ /* 0x040fe20000000831 */
[----:B------:R-:W2:Y:S01]  /*1ce0*/  MUFU.EX2 R51, R51 ;  /* 0x0000003300337308 */ /* 0x000ea20000000800 */
[----:B------:R-:W-:Y:S02]  /*1cf0*/  LDS.S8 R47, [R30+0x15] ;  /* 0x000015001e2f7984 */ /* 0x000fe40000000200 */
[----:B------:R-:W-:Y:S01]  /*1d00*/  FFMA R113, R43, 1.925963033500011079e-08, R49 ;  /* 0x32a570602b717823 */ /* 0x000fe20000000031 */
[----:B------:R-:W-:Y:S01]  /*1d10*/  IMAD.SHL.U32 R49, R39, 0x800000, RZ ;  /* 0x0080000027317824 */ /* 0x000fe200078e00ff */
[----:B------:R-:W-:Y:S03]  /*1d20*/  LDS.S8 R43, [R30+0x1a] ;  /* 0x00001a001e2b7984 */ /* 0x000fe60000000200 */
[----:B------:R-:W-:Y:S01]  /*1d30*/  I2F.S16 R36, R36 ;  /* 0x0000002400247306 */ /* 0x000fe20000101400 */
[----:B------:R-:W-:Y:S04]  /*1d40*/  LDS.S8 R39, [R30+0x19] ;  /* 0x000019001e277984 */ /* 0x000fe80000000200 */
[----:B------:R-:W-:Y:S03]  /*1d50*/  LDS.S8 R124, [R30+0x6] ;  /* 0x000006001e7c7984 */ /* 0x000fe60000000200 */
[----:B------:R-:W3:Y:S01]  /*1d60*/  MUFU.EX2 R113, R113 ;  /* 0x0000007100717308 */ /* 0x000ee20000000800 */
[----:B--2---:R-:W-:Y:S01]  /*1d70*/  FMUL R49, R49, R51 ;  /* 0x0000003331317220 */ /* 0x004fe20000400000 */
[----:B------:R-:W-:Y:S01]  /*1d80*/  SHF.L.U32 R51, R37, 0x17, RZ ;  /* 0x0000001725337819 */ /* 0x000fe200000006ff */
[----:B------:R-:W-:-:S05]  /*1d90*/  IMAD.IADD R37, R29, 0x1, R109 ;  /* 0x000000011d257824 */ /* 0x000fca00078e026d */
[----:B0-----:R0:W-:Y:S01]  /*1da0*/  I2F.S16 R46, R41 ;  /* 0x00000029002e7306 */ /* 0x0011e20000101400 */
[----:B------:R-:W-:Y:S02]  /*1db0*/  ISETP.GT.AND P0, PT, R37, R115, PT ;  /* 0x000000732500720c */ /* 0x000fe40003f04270 */
[----:B------:R-:W-:Y:S02]  /*1dc0*/  LDS.S8 R115, [R30+0x1b] ;  /* 0x00001b001e737984 */ /* 0x000fe40000000200 */
[----:B------:R-:W-:-:S03]  /*1dd0*/  ISETP.GE.OR P0, PT, R29, R108, P0 ;  /* 0x0000006c1d00720c */ /* 0x000fc60000706670 */
[----:B-1----:R1:W-:Y:S01]  /*1de0*/  I2F.S16 R37, R111 ;  /* 0x0000006f00257306 */ /* 0x0023e20000101400 */
[----:B---3--:R-:W-:Y:S01]  /*1df0*/  FMUL R51, R51, R113 ;  /* 0x0000007133337220 */ /* 0x008fe20000400000 */
[----:B0-----:R-:W0:Y:S03]  /*1e00*/  LDS.S8 R41, [R30+0x17] ;  /* 0x000017001e297984 */ /* 0x001e260000000200 */
[C---:B------:R-:W-:Y:S01]  /*1e10*/  FMUL R40, R51.reuse, R40 ;  /* 0x0000002833287220 */ /* 0x040fe20000400000 */
[C---:B------:R-:W-:Y:S01]  /*1e20*/  FMUL R122, R51.reuse, R122 ;  /* 0x0000007a337a7220 */ /* 0x040fe20000400000 */
[----:B------:R-:W-:Y:S01]  /*1e30*/  FMUL R35, R51, R35 ;  /* 0x0000002333237220 */ /* 0x000fe20000400000 */
[----:B------:R2:W3:Y:S01]  /*1e40*/  I2F.S16 R34, R42 ;  /* 0x0000002a00227306 */ /* 0x0004e20000101400 */
[C---:B------:R-:W-:Y:S01]  /*1e50*/  FFMA R87, R49.reuse, R87, R40 ;  /* 0x0000005731577223 */ /* 0x040fe20000000028 */
[----:B-1----:R-:W-:Y:S01]  /*1e60*/  LDS.S8 R111, [R30+0x1f] ;  /* 0x00001f001e6f7984 */ /* 0x002fe20000000200 */
[C---:B------:R-:W-:Y:S01]  /*1e70*/  FFMA R83, R49.reuse, R83, R122 ;  /* 0x0000005331537223 */ /* 0x040fe2000000007a */
[----:B------:R-:W-:Y:S01]  /*1e80*/  FFMA R86, R49, R86, R35 ;  /* 0x0000005631567223 */ /* 0x000fe20000000023 */
[C---:B------:R-:W-:Y:S01]  /*1e90*/  FMUL R36, R51.reuse, R36 ;  /* 0x0000002433247220 */ /* 0x040fe20000400000 */
[----:B------:R-:W-:Y:S01]  /*1ea0*/  LDS.S8 R122, [R30+0x26] ;  /* 0x000026001e7a7984 */ /* 0x000fe20000000200 */
[C---:B------:R-:W-:Y:S01]  /*1eb0*/  FMUL R32, R51.reuse, R32 ;  /* 0x0000002033207220 */ /* 0x040fe20000400000 */
[----:B------:R1:W-:Y:S01]  /*1ec0*/  I2F.S16 R40, R107 ;  /* 0x0000006b00287306 */ /* 0x0003e20000101400 */
[----:B------:R-:W-:Y:S01]  /*1ed0*/  FMUL R33, R51, R33 ;  /* 0x0000002133217220 */ /* 0x000fe20000400000 */
[----:B--2---:R-:W-:Y:S01]  /*1ee0*/  LDS.S8 R42, [R30+0x11] ;  /* 0x000011001e2a7984 */ /* 0x004fe20000000200 */
[C---:B------:R-:W-:Y:S01]  /*1ef0*/  FFMA R82, R49.reuse, R82, R36 ;  /* 0x0000005231527223 */ /* 0x040fe20000000024 */
[C---:B------:R-:W-:Y:S01]  /*1f00*/  FFMA R78, R49.reuse, R78, R32 ;  /* 0x0000004e314e7223 */ /* 0x040fe20000000020 */
[----:B------:R-:W-:Y:S01]  /*1f10*/  FFMA R85, R49, R85, R33 ;  /* 0x0000005531557223 */ /* 0x000fe20000000021 */
[----:B------:R-:W-:Y:S01]  /*1f20*/  LDS.S8 R35, [R30+0x1d] ;  /* 0x00001d001e237984 */ /* 0x000fe20000000200 */
[C---:B------:R-:W-:Y:S01]  /*1f30*/  FMUL R38, R51.reuse, R38 ;  /* 0x0000002633267220 */ /* 0x040fe20000400000 */
[----:B------:R2:W4:Y:S01]  /*1f40*/  I2F.S16 R31, R48 ;  /* 0x00000030001f7306 */ /* 0x0005220000101400 */
[----:B------:R-:W-:Y:S01]  /*1f50*/  FMUL R50, R51, R50 ;  /* 0x0000003233327220 */ /* 0x000fe20000400000 */
[----:B-1----:R-:W1:Y:S01]  /*1f60*/  LDS.S8 R107, [R30+0x20] ;  /* 0x000020001e6b7984 */ /* 0x002e620000000200 */
[----:B------:R-:W-:Y:S01]  /*1f70*/  FFMA R79, R49, R79, R38 ;  /* 0x0000004f314f7223 */ /* 0x000fe20000000026 */
[----:B---3--:R-:W-:Y:S01]  /*1f80*/  FMUL R34, R51, R34 ;  /* 0x0000002233227220 */ /* 0x008fe20000400000 */
[----:B------:R-:W-:Y:S01]  /*1f90*/  FFMA R75, R49, R75, R50 ;  /* 0x0000004b314b7223 */ /* 0x000fe20000000032 */
[----:B------:R-:W-:Y:S01]  /*1fa0*/  LDS.S8 R113, [R30+0x22] ;  /* 0x000022001e717984 */ /* 0x000fe20000000200 */
[----:B------:R-:W-:Y:S01]  /*1fb0*/  FMUL R37, R51, R37 ;  /* 0x0000002533257220 */ /* 0x000fe20000400000 */
[----:B------:R-:W3:Y:S01]  /*1fc0*/  I2F.S16 R116, R116 ;  /* 0x0000007400747306 */ /* 0x000ee20000101400 */
[C---:B------:R-:W-:Y:S01]  /*1fd0*/  FFMA R80, R49.reuse, R80, R34 ;  /* 0x0000005031507223 */ /* 0x040fe20000000022 */
[----:B--2---:R-:W2:Y:S01]  /*1fe0*/  LDS.S8 R48, [R30+0xa] ;  /* 0x00000a001e307984 */ /* 0x004ea20000000200 */
[----:B------:R-:W-:Y:S01]  /*1ff0*/  FFMA R65, R49, R65, R37 ;  /* 0x0000004131417223 */ /* 0x000fe20000000025 */
[C---:B------:R-:W-:Y:S01]  /*2000*/  FMUL R46, R51.reuse, R46 ;  /* 0x0000002e332e7220 */ /* 0x040fe20000400000 */
[C---:B------:R-:W-:Y:S01]  /*2010*/  FMUL R112, R51.reuse, R112 ;  /* 0x0000007033707220 */ /* 0x040fe20000400000 */
[----:B------:R-:W-:Y:S01]  /*2020*/  LDS.S8 R37, [R30+0x32] ;  /* 0x000032001e257984 */ /* 0x000fe20000000200 */
[----:B----4-:R-:W-:Y:S01]  /*2030*/  FMUL R31, R51, R31 ;  /* 0x0000001f331f7220 */ /* 0x010fe20000400000 */
[----:B------:R4:W5:Y:S01]  /*2040*/  I2F.S16 R36, R121 ;  /* 0x0000007900247306 */ /* 0x0009620000101400 */
[----:B------:R-:W-:Y:S01]  /*2050*/  FFMA R69, R49, R69, R46 ;  /* 0x0000004531457223 */ /* 0x000fe2000000002e */
[----:B------:R-:W-:Y:S01]  /*2060*/  FMUL R40, R51, R40 ;  /* 0x0000002833287220 */ /* 0x000fe20000400000 */
[C---:B------:R-:W-:Y:S01]  /*2070*/  FFMA R84, R49.reuse, R84, R31 ;  /* 0x0000005431547223 */ /* 0x040fe2000000001f */
[C---:B------:R-:W-:Y:S01]  /*2080*/  FFMA R74, R49.reuse, R74, R112 ;  /* 0x0000004a314a7223 */ /* 0x040fe20000000070 */
[----:B------:R-:W-:Y:S01]  /*2090*/  LDS.S8 R31, [R30+0x21] ;  /* 0x000021001e1f7984 */ /* 0x000fe20000000200 */
[----:B------:R-:W-:Y:S01]  /*20a0*/  FFMA R63, R49, R63, R40 ;  /* 0x0000003f313f7223 */ /* 0x000fe20000000028 */
[----:B---3--:R-:W-:Y:S01]  /*20b0*/  FMUL R116, R51, R116 ;  /* 0x0000007433747220 */ /* 0x008fe20000400000 */
[----:B0-----:R-:W0:Y:S01]  /*20c0*/  I2F.S16 R41, R41 ;  /* 0x0000002900297306 */ /* 0x001e220000101400 */
[----:B----4-:R-:W3:Y:S01]  /*20d0*/  LDS.S8 R121, [R30+0x25] ;  /* 0x000025001e797984 */ /* 0x010ee20000000200 */
[C---:B------:R-:W-:Y:S01]  /*20e0*/  FFMA R88, R49.reuse, R88, R51 ;  /* 0x0000005831587223 */ /* 0x040fe20000000033 */
[----:B------:R-:W-:Y:S01]  /*20f0*/  FFMA R72, R49, R72, R116 ;  /* 0x0000004831487223 */ /* 0x000fe20000000074 */
[----:B-----5:R-:W-:-:S04]  /*2100*/  FMUL R36, R51, R36 ;  /* 0x0000002433247220 */ /* 0x020fc80000400000 */
[----:B------:R-:W4:Y:S01]  /*2110*/  I2F.S16 R39, R39 ;  /* 0x0000002700277306 */ /* 0x000f220000101400 */
[----:B------:R-:W-:Y:S01]  /*2120*/  FFMA R59, R49, R59, R36 ;  /* 0x0000003b313b7223 */ /* 0x000fe20000000024 */
[----:B0-----:R-:W-:-:S06]  /*2130*/  FMUL R41, R51, R41 ;  /* 0x0000002933297220 */ /* 0x001fcc0000400000 */
[----:B------:R0:W5:Y:S01]  /*2140*/  I2F.S16 R33, R115 ;  /* 0x0000007300217306 */ /* 0x0001620000101400 */
[----:B------:R-:W-:Y:S02]  /*2150*/  FFMA R64, R49, R64, R41 ;  /* 0x0000004031407223 */ /* 0x000fe40000000029 */
[----:B------:R-:W-:Y:S01]  /*2160*/  LDS.S8 R41, [R30+0x33] ;  /* 0x000033001e297984 */ /* 0x000fe20000000200 */
[----:B----4-:R-:W-:-:S04]  /*2170*/  FMUL R39, R51, R39 ;  /* 0x0000002733277220 */ /* 0x010fc80000400000 */
[----:B-1----:R1:W4:Y:S01]  /*2180*/  I2F.S16 R32, R107 ;  /* 0x0000006b00207306 */ /* 0x0023220000101400 */
[----:B0-----:R-:W-:Y:S01]  /*2190*/  LDS.S8 R115, [R30+0x24] ;  /* 0x000024001e737984 */ /* 0x001fe20000000200 */
[----:B------:R-:W-:-:S03]  /*21a0*/  FFMA R62, R49, R62, R39 ;  /* 0x0000003e313e7223 */ /* 0x000fc60000000027 */
[----:B------:R-:W-:Y:S01]  /*21b0*/  LDS.S8 R39, [R30+0x35] ;  /* 0x000035001e277984 */ /* 0x000fe20000000200 */
[----:B-----5:R-:W-:Y:S02]  /*21c0*/  FMUL R33, R51, R33 ;  /* 0x0000002133217220 */ /* 0x020fe40000400000 */
[----:B------:R-:W-:Y:S01]  /*21d0*/  I2F.S16 R45, R45 ;  /* 0x0000002d002d7306 */ /* 0x000fe20000101400 */
[----:B-1----:R-:W0:Y:S01]  /*21e0*/  LDS.S8 R107, [R30+0x28] ;  /* 0x000028001e6b7984 */ /* 0x002e220000000200 */
[----:B------:R-:W-:-:S03]  /*21f0*/  FFMA R60, R49, R60, R33 ;  /* 0x0000003c313c7223 */ /* 0x000fc60000000021 */
[----:B------:R-:W-:Y:S01]  /*2200*/  LDS.S8 R33, [R30+0x37] ;  /* 0x000037001e217984 */ /* 0x000fe20000000200 */
[----:B----4-:R-:W-:Y:S02]  /*2210*/  FMUL R32, R51, R32 ;  /* 0x0000002033207220 */ /* 0x010fe40000400000 */
[----:B------:R1:W-:Y:S02]  /*2220*/  I2F.S16 R38, R111 ;  /* 0x0000006f00267306 */ /* 0x0003e40000101400 */
[----:B------:R-:W-:-:S06]  /*2230*/  FFMA R55, R49, R55, R32 ;  /* 0x0000003731377223 */ /* 0x000fcc0000000020 */
[----:B------:R-:W4:Y:S01]  /*2240*/  I2F.S16 R114, R114 ;  /* 0x0000007200727306 */ /* 0x000f220000101400 */
[----:B-1----:R-:W1:Y:S07]  /*2250*/  LDS.S8 R111, [R30+0x29] ;  /* 0x000029001e6f7984 */ /* 0x002e6e0000000200 */
[----:B------:R-:W5:Y:S01]  /*2260*/  I2F.S16 R42, R42 ;  /* 0x0000002a002a7306 */ /* 0x000f620000101400 */
[----:B----4-:R-:W-:-:S07]  /*2270*/  FMUL R114, R51, R114 ;  /* 0x0000007233727220 */ /* 0x010fce0000400000 */
[----:B------:R4:W2:Y:S01]  /*2280*/  I2F.S16 R116, R122 ;  /* 0x0000007a00747306 */ /* 0x0008a20000101400 */
[----:B------:R-:W-:Y:S01]  /*2290*/  FFMA R73, R49, R73, R114 ;  /* 0x0000004931497223 */ /* 0x000fe20000000072 */
[----:B-----5:R-:W-:-:S06]  /*22a0*/  FMUL R42, R51, R42 ;  /* 0x0000002a332a7220 */ /* 0x020fcc0000400000 */
[----:B------:R-:W-:Y:S01]  /*22b0*/  I2F.S16 R110, R110 ;  /* 0x0000006e006e7306 */ /* 0x000fe20000101400 */
[----:B----4-:R-:W-:Y:S02]  /*22c0*/  FMUL R122, R51, R45 ;  /* 0x0000002d337a7220 */ /* 0x010fe40000400000 */
[----:B------:R-:W4:Y:S01]  /*22d0*/  LDS.S8 R45, [R30+0x2f] ;  /* 0x00002f001e2d7984 */ /* 0x000f220000000200 */
[C---:B------:R-:W-:Y:S01]  /*22e0*/  FFMA R70, R49.reuse, R70, R42 ;  /* 0x0000004631467223 */ /* 0x040fe2000000002a */
[----:B------:R-:W-:Y:S01]  /*22f0*/  FFMA R68, R49, R68, R122 ;  /* 0x0000004431447223 */ /* 0x000fe2000000007a */
[----:B--2---:R-:W-:Y:S02]  /*2300*/  FMUL R116, R51, R116 ;  /* 0x0000007433747220 */ /* 0x004fe40000400000 */
[----:B------:R-:W2:Y:S02]  /*2310*/  I2F.S16 R120, R120 ;  /* 0x0000007800787306 */ /* 0x000ea40000101400 */
[----:B------:R-:W-:-:S06]  /*2320*/  FFMA R25, R49, R25, R116 ;  /* 0x0000001931197223 */ /* 0x000fcc0000000074 */
[----:B------:R-:W5:Y:S01]  /*2330*/  I2F.S16 R35, R35 ;  /* 0x0000002300237306 */ /* 0x000f620000101400 */
[----:B--2---:R-:W-:-:S07]  /*2340*/  FMUL R120, R51, R120 ;  /* 0x0000007833787220 */ /* 0x004fce0000400000 */
[----:B------:R2:W3:Y:S01]  /*2350*/  I2F.S16 R50, R117 ;  /* 0x0000007500327306 */ /* 0x0004e20000101400 */
[----:B------:R-:W-:Y:S02]  /*2360*/  FFMA R71, R49, R71, R120 ;  /* 0x0000004731477223 */ /* 0x000fe40000000078 */
[----:B------:R-:W-:Y:S01]  /*2370*/  LDS.S8 R120, [R30+0x2d] ;  /* 0x00002d001e787984 */ /* 0x000fe20000000200 */
[----:B-----5:R-:W-:-:S04]  /*2380*/  FMUL R35, R51, R35 ;  /* 0x0000002333237220 */ /* 0x020fc80000400000 */
[----:B------:R5:W0:Y:S01]  /*2390*/  I2F.S16 R34, R123 ;  /* 0x0000007b00227306 */ /* 0x000a220000101400 */
[----:B--2---:R-:W2:Y:S01]  /*23a0*/  LDS.S8 R117, [R30+0x2c] ;  /* 0x00002c001e757984 */ /* 0x004ea20000000200 */
[----:B------:R-:W-:-:S03]  /*23b0*/  FFMA R58, R49, R58, R35 ;  /* 0x0000003a313a7223 */ /* 0x000fc60000000023 */
[----:B------:R-:W-:Y:S01]  /*23c0*/  LDS.S8 R35, [R30+0x39] ;  /* 0x000039001e237984 */ /* 0x000fe20000000200 */
[C---:B---3--:R-:W-:Y:S02]  /*23d0*/  FMUL R50, R51.reuse, R50 ;  /* 0x0000003233327220 */ /* 0x048fe40000400000 */
[----:B------:R-:W3:Y:S01]  /*23e0*/  I2F.S16 R48, R48 ;  /* 0x0000003000307306 */ /* 0x000ee20000101400 */
[----:B-----5:R-:W-:Y:S02]  /*23f0*/  FMUL R123, R51, R110 ;  /* 0x0000006e337b7220 */ /* 0x020fe40000400000 */
[----:B------:R-:W5:Y:S01]  /*2400*/  LDS.S8 R110, [R30+0x27] ;  /* 0x000027001e6e7984 */ /* 0x000f620000000200 */
[C---:B------:R-:W-:Y:S01]  /*2410*/  FFMA R52, R49.reuse, R52, R50 ;  /* 0x0000003431347223 */ /* 0x040fe20000000032 */
[----:B------:R-:W-:Y:S01]  /*2420*/  FFMA R76, R49, R76, R123 ;  /* 0x0000004c314c7223 */ /* 0x000fe2000000007b */
[----:B0-----:R-:W-:Y:S02]  /*2430*/  FMUL R34, R51, R34 ;  /* 0x0000002233227220 */ /* 0x001fe40000400000 */
[----:B------:R0:W1:Y:S02]  /*2440*/  I2F.S16 R114, R121 ;  /* 0x0000007900727306 */ /* 0x0000640000101400 */
[----:B------:R-:W-:Y:S01]  /*2450*/  FFMA R57, R49, R57, R34 ;  /* 0x0000003931397223 */ /* 0x000fe20000000022 */
[----:B---3--:R-:W-:-:S05]  /*2460*/  FMUL R48, R51, R48 ;  /* 0x0000003033307220 */ /* 0x008fca0000400000 */
[----:B------:R3:W4:Y:S01]  /*2470*/  I2F.S16 R42, R107 ;  /* 0x0000006b002a7306 */ /* 0x0007220000101400 */
[----:B0-----:R-:W0:Y:S01]  /*2480*/  LDS.S8 R121, [R30+0x2e] ;  /* 0x00002e001e797984 */ /* 0x001e220000000200 */
[----:B------:R-:W-:Y:S01]  /*2490*/  FFMA R77, R49, R77, R48 ;  /* 0x0000004d314d7223 */ /* 0x000fe20000000030 */
[----:B-1----:R-:W-:-:S05]  /*24a0*/  FMUL R114, R51, R114 ;  /* 0x0000007233727220 */ /* 0x002fca0000400000 */
[----:B------:R-:W1:Y:S01]  /*24b0*/  I2F.S16 R44, R44 ;  /* 0x0000002c002c7306 */ /* 0x000e620000101400 */
[----:B---3--:R-:W3:Y:S01]  /*24c0*/  LDS.S8 R107, [R30+0x34] ;  /* 0x000034001e6b7984 */ /* 0x008ee20000000200 */
[----:B------:R-:W-:Y:S01]  /*24d0*/  FFMA R26, R49, R26, R114 ;  /* 0x0000001a311a7223 */ /* 0x000fe20000000072 */
[----:B----4-:R-:W-:-:S05]  /*24e0*/  FMUL R42, R51, R42 ;  /* 0x0000002a332a7220 */ /* 0x010fca0000400000 */
[----:B------:R-:W4:Y:S01]  /*24f0*/  I2F.S16 R47, R47 ;  /* 0x0000002f002f7306 */ /* 0x000f220000101400 */
[----:B------:R-:W-:Y:S01]  /*2500*/  FFMA R23, R49, R23, R42 ;  /* 0x0000001731177223 */ /* 0x000fe2000000002a */
[----:B-1----:R-:W-:-:S06]  /*2510*/  FMUL R44, R51, R44 ;  /* 0x0000002c332c7220 */ /* 0x002fcc0000400000 */
[----:B------:R-:W1:Y:S01]  /*2520*/  I2F.S16 R43, R43 ;  /* 0x0000002b002b7306 */ /* 0x000e620000101400 */
[----:B------:R-:W-:Y:S02]  /*2530*/  FFMA R67, R49, R67, R44 ;  /* 0x0000004331437223 */ /* 0x000fe4000000002c */
[----:B------:R-:W-:Y:S01]  /*2540*/  LDS.S8 R44, [R30+0x30] ;  /* 0x000030001e2c7984 */ /* 0x000fe20000000200 */
[----:B----4-:R-:W-:-:S04]  /*2550*/  FMUL R47, R51, R47 ;  /* 0x0000002f332f7220 */ /* 0x010fc80000400000 */
[----:B------:R-:W4:Y:S01]  /*2560*/  I2F.S16 R31, R31 ;  /* 0x0000001f001f7306 */ /* 0x000f220000101400 */
[----:B------:R-:W-:Y:S02]  /*2570*/  FFMA R66, R49, R66, R47 ;  /* 0x0000004231427223 */ /* 0x000fe4000000002f */
[----:B------:R-:W-:Y:S01]  /*2580*/  LDS.S8 R47, [R30+0x31] ;  /* 0x000031001e2f7984 */ /* 0x000fe20000000200 */
[----:B-1----:R-:W-:-:S04]  /*2590*/  FMUL R43, R51, R43 ;  /* 0x0000002b332b7220 */ /* 0x002fc80000400000 */
[----:B------:R1:W-:Y:S01]  /*25a0*/  I2F.S16 R46, R111 ;  /* 0x0000006f002e7306 */ /* 0x0003e20000101400 */
[----:B------:R-:W-:Y:S02]  /*25b0*/  FFMA R61, R49, R61, R43 ;  /* 0x0000003d313d7223 */ /* 0x000fe4000000002b */
[----:B------:R-:W-:Y:S01]  /*25c0*/  LDS.S8 R43, [R30+0x36] ;  /* 0x000036001e2b7984 */ /* 0x000fe20000000200 */
[----:B----4-:R-:W-:-:S04]  /*25d0*/  FMUL R31, R51, R31 ;  /* 0x0000001f331f7220 */ /* 0x010fc80000400000 */
[----:B------:R4:W-:Y:S01]  /*25e0*/  I2F.S16 R36, R41 ;  /* 0x0000002900247306 */ /* 0x0009e20000101400 */
[----:B-1----:R-:W-:Y:S01]  /*25f0*/  FMUL R111, R51, R38 ;  /* 0x00000026336f7220 */ /* 0x002fe20000400000 */
[C---:B------:R-:W-:Y:S01]  /*2600*/  FFMA R54, R49.reuse, R54, R31 ;  /* 0x0000003631367223 */ /* 0x040fe2000000001f */
[----:B------:R-:W-:Y:S02]  /*2610*/  LDS.S8 R38, [R30+0x3a] ;  /* 0x00003a001e267984 */ /* 0x000fe40000000200 */
[----:B------:R-:W-:-:S03]  /*2620*/  FFMA R56, R49, R56, R111 ;  /* 0x0000003831387223 */ /* 0x000fc6000000006f */
[----:B------:R1:W2:Y:S01]  /*2630*/  I2F.S16 R48, R113 ;  /* 0x0000007100307306 */ /* 0x0002a20000101400 */
[----:B----4-:R-:W4:Y:S04]  /*2640*/  LDS.S8 R41, [R30+0x3b] ;  /* 0x00003b001e297984 */ /* 0x010f280000000200 */
[----:B------:R-:W-:Y:S03]  /*2650*/  LDS.S8 R111, [R30+0x3c] ;  /* 0x00003c001e6f7984 */ /* 0x000fe60000000200 */
[----:B------:R5:W0:Y:S01]  /*2660*/  I2F.S16 R112, R115 ;  /* 0x0000007300707306 */ /* 0x000a220000101400 */
[----:B-1----:R-:W1:Y:S04]  /*2670*/  LDS.S8 R113, [R30+0x2a] ;  /* 0x00002a001e717984 */ /* 0x002e680000000200 */
[----:B------:R-:W-:Y:S01]  /*2680*/  LDS.S8 R31, [R30+0x3d] ;  /* 0x00003d001e1f7984 */ /* 0x000fe20000000200 */
[----:B--2---:R-:W-:-:S02]  /*2690*/  FMUL R48, R51, R48 ;  /* 0x0000003033307220 */ /* 0x004fc40000400000 */
[----:B------:R2:W3:Y:S01]  /*26a0*/  I2F.S16 R40, R45 ;  /* 0x0000002d00287306 */ /* 0x0004e20000101400 */
[----:B-----5:R-:W5:Y:S01]  /*26b0*/  LDS.S8 R115, [R30+0x2b] ;  /* 0x00002b001e737984 */ /* 0x020f620000000200 */
[----:B------:R-:W-:Y:S01]  /*26c0*/  FFMA R53, R49, R53, R48 ;  /* 0x0000003531357223 */ /* 0x000fe20000000030 */
[----:B0-----:R-:W-:-:S05]  /*26d0*/  FMUL R112, R51, R112 ;  /* 0x0000007033707220 */ /* 0x001fca0000400000 */
[----:B------:R0:W-:Y:S01]  /*26e0*/  I2F.S16 R34, R39 ;  /* 0x0000002700227306 */ /* 0x0001e20000101400 */
[----:B--2---:R-:W2:Y:S01]  /*26f0*/  LDS.S8 R45, [R30+0x38] ;  /* 0x000038001e2d7984 */ /* 0x004ea20000000200 */
[----:B------:R-:W-:Y:S01]  /*2700*/  FFMA R27, R49, R27, R112 ;  /* 0x0000001b311b7223 */ /* 0x000fe20000000070 */
[----:B---3--:R-:W-:-:S05]  /*2710*/  FMUL R40, R51, R40 ;  /* 0x0000002833287220 */ /* 0x008fca0000400000 */
[----:B------:R3:W-:Y:S01]  /*2720*/  I2F.S16 R32, R33 ;  /* 0x0000002100207306 */ /* 0x0007e20000101400 */
[----:B0-----:R-:W-:Y:S01]  /*2730*/  LDS.S8 R39, [R30+0x3f] ;  /* 0x00003f001e277984 */ /* 0x001fe20000000200 */
[----:B------:R-:W-:-:S06]  /*2740*/  FFMA R16, R49, R16, R40 ;  /* 0x0000001031107223 */ /* 0x000fcc0000000028 */
[----:B------:R-:W0:Y:S01]  /*2750*/  I2F.S16 R117, R117 ;  /* 0x0000007500757306 */ /* 0x000e220000101400 */
[----:B---3--:R0:W3:Y:S07]  /*2760*/  LDS.S8 R33, [R30+0x3e] ;  /* 0x00003e001e217984 */ /* 0x0080ee0000000200 */
[----:B------:R-:W4:Y:S01]  /*2770*/  I2F.S16 R110, R110 ;  /* 0x0000006e006e7306 */ /* 0x000f220000101400 */
[----:B0-----:R-:W-:-:S07]  /*2780*/  FMUL R30, R51, R117 ;  /* 0x00000075331e7220 */ /* 0x001fce0000400000 */
[----:B------:R-:W0:Y:S01]  /*2790*/  I2F.S16 R37, R37 ;  /* 0x0000002500257306 */ /* 0x000e220000101400 */
[----:B------:R-:W-:Y:S01]  /*27a0*/  FFMA R19, R49, R19, R30 ;  /* 0x0000001331137223 */ /* 0x000fe2000000001e */
[----:B----4-:R-:W-:-:S06]  /*27b0*/  FMUL R110, R51, R110 ;  /* 0x0000006e336e7220 */ /* 0x010fcc0000400000 */
[----:B------:R-:W4:Y:S01]  /*27c0*/  I2F.S16 R124, R124 ;  /* 0x0000007c007c7306 */ /* 0x000f220000101400 */
[----:B------:R-:W-:Y:S01]  /*27d0*/  FFMA R24, R49, R24, R110 ;  /* 0x0000001831187223 */ /* 0x000fe2000000006e */
[----:B0-----:R-:W-:-:S06]  /*27e0*/  FMUL R30, R51, R37 ;  /* 0x00000025331e7220 */ /* 0x001fcc0000400000 */
[----:B------:R-:W-:Y:S01]  /*27f0*/  I2F.S16 R120, R120 ;  /* 0x0000007800787306 */ /* 0x000fe20000101400 */
[----:B------:R-:W-:Y:S01]  /*2800*/  MOV R37, R106 ;  /* 0x0000006a00257202 */ /* 0x000fe20000000f00 */
[----:B------:R-:W-:Y:S01]  /*2810*/  FFMA R13, R49, R13, R30 ;  /* 0x0000000d310d7223 */ /* 0x000fe2000000001e */
[----:B----4-:R-:W-:-:S05]  /*2820*/  FMUL R124, R51, R124 ;  /* 0x0000007c337c7220 */ /* 0x010fca0000400000 */
[----:B------:R-:W-:Y:S01]  /*2830*/  I2F.S16 R121, R121 ;  /* 0x0000007900797306 */ /* 0x000fe20000101400 */
[----:B------:R-:W-:-:S07]  /*2840*/  FFMA R81, R49, R81, R124 ;  /* 0x0000005131517223 */ /* 0x000fce000000007c */
[----:B------:R-:W0:Y:S08]  /*2850*/  I2F.S16 R107, R107 ;  /* 0x0000006b006b7306 */ /* 0x000e300000101400 */
[----:B------:R4:W-:Y:S01]  /*2860*/  I2F.S16 R50, R35 ;  /* 0x0000002300327306 */ /* 0x0009e20000101400 */
[----:B0-----:R-:W-:-:S07]  /*2870*/  FMUL R30, R51, R107 ;  /* 0x0000006b331e7220 */ /* 0x001fce0000400000 */
[----:B------:R-:W-:Y:S01]  /*2880*/  I2F.S16 R110, R41 ;  /* 0x00000029006e7306 */ /* 0x000fe20000101400 */
[C---:B----4-:R-:W-:Y:S01]  /*2890*/  FMUL R35, R51.reuse, R46 ;  /* 0x0000002e33237220 */ /* 0x050fe20000400000 */
[----:B------:R-:W-:Y:S01]  /*28a0*/  FMUL R46, R51, R121 ;  /* 0x00000079332e7220 */ /* 0x000fe20000400000 */
[C---:B------:R-:W-:Y:S02]  /*28b0*/  FFMA R11, R49.reuse, R11, R30 ;  /* 0x0000000b310b7223 */ /* 0x040fe4000000001e */
[----:B------:R-:W-:Y:S01]  /*28c0*/  FFMA R22, R49, R22, R35 ;  /* 0x0000001631167223 */ /* 0x000fe20000000023 */
[----:B------:R-:W-:Y:S01]  /*28d0*/  FMUL R35, R51, R120 ;  /* 0x0000007833237220 */ /* 0x000fe20000400000 */
[C---:B------:R-:W-:Y:S01]  /*28e0*/  FFMA R17, R49.reuse, R17, R46 ;  /* 0x0000001131117223 */ /* 0x040fe2000000002e */
[----:B-1----:R-:W0:Y:S02]  /*28f0*/  I2F.S16 R122, R113 ;  /* 0x00000071007a7306 */ /* 0x002e240000101400 */
[----:B------:R-:W-:Y:S01]  /*2900*/  FFMA R18, R49, R18, R35 ;  /* 0x0000001231127223 */ /* 0x000fe20000000023 */
[----:B------:R-:W-:-:S04]  /*2910*/  FMUL R35, R51, R36 ;  /* 0x0000002433237220 */ /* 0x000fc80000400000 */
[----:B------:R-:W-:Y:S01]  /*2920*/  FFMA R12, R49, R12, R35 ;  /* 0x0000000c310c7223 */ /* 0x000fe20000000023 */
[----:B-----5:R-:W1:Y:S01]  /*2930*/  I2F.S16 R124, R115 ;  /* 0x00000073007c7306 */ /* 0x020e620000101400 */
[----:B------:R-:W-:-:S04]  /*2940*/  FMUL R35, R51, R32 ;  /* 0x0000002033237220 */ /* 0x000fc80000400000 */
[----:B------:R-:W-:Y:S01]  /*2950*/  FFMA R8, R49, R8, R35 ;  /* 0x0000000831087223 */ /* 0x000fe20000000023 */
[----:B0-----:R-:W-:Y:S02]  /*2960*/  FMUL R122, R51, R122 ;  /* 0x0000007a337a7220 */ /* 0x001fe40000400000 */
[----:B------:R-:W0:Y:S02]  /*2970*/  I2F.S16 R44, R44 ;  /* 0x0000002c002c7306 */ /* 0x000e240000101400 */
[----:B------:R-:W-:Y:S01]  /*2980*/  FFMA R21, R49, R21, R122 ;  /* 0x0000001531157223 */ /* 0x000fe2000000007a */
[----:B-1----:R-:W-:-:S05]  /*2990*/  FMUL R124, R51, R124 ;  /* 0x0000007c337c7220 */ /* 0x002fca0000400000 */
[----:B------:R-:W1:Y:S01]  /*29a0*/  I2F.S16 R47, R47 ;  /* 0x0000002f002f7306 */ /* 0x000e620000101400 */
[----:B------:R-:W-:Y:S01]  /*29b0*/  FFMA R20, R49, R20, R124 ;  /* 0x0000001431147223 */ /* 0x000fe2000000007c */
[----:B0-----:R-:W-:-:S06]  /*29c0*/  FMUL R44, R51, R44 ;  /* 0x0000002c332c7220 */ /* 0x001fcc0000400000 */
[----:B------:R-:W-:Y:S01]  /*29d0*/  I2F.S16 R43, R43 ;  /* 0x0000002b002b7306 */ /* 0x000fe20000101400 */
[----:B------:R-:W-:Y:S01]  /*29e0*/  FFMA R15, R49, R15, R44 ;  /* 0x0000000f310f7223 */ /* 0x000fe2000000002c */
[----:B-1----:R-:W-:-:S06]  /*29f0*/  FMUL R47, R51, R47 ;  /* 0x0000002f332f7220 */ /* 0x002fcc0000400000 */
[----:B--2---:R-:W0:Y:S01]  /*2a00*/  I2F.S16 R48, R45 ;  /* 0x0000002d00307306 */ /* 0x004e220000101400 */
[----:B------:R-:W-:-:S07]  /*2a10*/  FFMA R14, R49, R14, R47 ;  /* 0x0000000e310e7223 */ /* 0x000fce000000002f */
[----:B------:R-:W1:Y:S01]  /*2a20*/  I2F.S16 R38, R38 ;  /* 0x0000002600267306 */ /* 0x000e620000101400 */
[----:B0-----:R-:W-:-:S07]  /*2a30*/  FMUL R48, R51, R48 ;  /* 0x0000003033307220 */ /* 0x001fce0000400000 */
[----:B------:R-:W0:Y:S01]  /*2a40*/  I2F.S16 R42, R111 ;  /* 0x0000006f002a7306 */ /* 0x000e220000101400 */
[----:B------:R-:W-:Y:S01]  /*2a50*/  FFMA R7, R49, R7, R48 ;  /* 0x0000000731077223 */ /* 0x000fe20000000030 */
[----:B-1----:R-:W-:-:S06]  /*2a60*/  FMUL R38, R51, R38 ;  /* 0x0000002633267220 */ /* 0x002fcc0000400000 */
[----:B------:R1:W2:Y:S01]  /*2a70*/  I2F.S16 R46, R31 ;  /* 0x0000001f002e7306 */ /* 0x0002a20000101400 */
[----:B------:R-:W-:Y:S01]  /*2a80*/  FFMA R5, R49, R5, R38 ;  /* 0x0000000531057223 */ /* 0x000fe20000000026 */
[----:B0-----:R-:W-:-:S06]  /*2a90*/  FMUL R42, R51, R42 ;  /* 0x0000002a332a7220 */ /* 0x001fcc0000400000 */
[----:B---3--:R0:W3:Y:S01]  /*2aa0*/  I2F.S16 R36, R33 ;  /* 0x0000002100247306 */ /* 0x0080e20000101400 */
[C---:B-1----:R-:W-:Y:S01]  /*2ab0*/  FMUL R31, R51.reuse, R34 ;  /* 0x00000022331f7220 */ /* 0x042fe20000400000 */
[----:B------:R-:W-:Y:S01]  /*2ac0*/  FMUL R34, R51, R43 ;  /* 0x0000002b33227220 */ /* 0x000fe20000400000 */
[C---:B------:R-:W-:Y:S02]  /*2ad0*/  FFMA R3, R49.reuse, R3, R42 ;  /* 0x0000000331037223 */ /* 0x040fe4000000002a */
[----:B------:R-:W-:Y:S01]  /*2ae0*/  FFMA R10, R49, R10, R31 ;  /* 0x0000000a310a7223 */ /* 0x000fe2000000001f */
[----:B------:R-:W-:Y:S01]  /*2af0*/  FMUL R31, R51, R50 ;  /* 0x00000032331f7220 */ /* 0x000fe20000400000 */
[----:B------:R-:W-:Y:S01]  /*2b00*/  FFMA R9, R49, R9, R34 ;  /* 0x0000000931097223 */ /* 0x000fe20000000022 */
[----:B------:R-:W1:Y:S01]  /*2b10*/  I2F.S16 R30, R39 ;  /* 0x00000027001e7306 */ /* 0x000e620000101400 */
[----:B0-----:R-:W-:Y:S01]  /*2b20*/  FMUL R33, R51, R110 ;  /* 0x0000006e33217220 */ /* 0x001fe20000400000 */
[----:B------:R-:W-:Y:S01]  /*2b30*/  FFMA R6, R49, R6, R31 ;  /* 0x0000000631067223 */ /* 0x000fe2000000001f */
[----:B--2---:R-:W-:-:S02]  /*2b40*/  FMUL R31, R51, R46 ;  /* 0x0000002e331f7220 */ /* 0x004fc40000400000 */
[----:B------:R-:W-:Y:S01]  /*2b50*/  FFMA R4, R49, R4, R33 ;  /* 0x0000000431047223 */ /* 0x000fe20000000021 */
[----:B---3--:R-:W-:Y:S01]  /*2b60*/  FMUL R33, R51, R36 ;  /* 0x0000002433217220 */ /* 0x008fe20000400000 */
[----:B------:R-:W-:-:S03]  /*2b70*/  FFMA R2, R49, R2, R31 ;  /* 0x0000000231027223 */ /* 0x000fc6000000001f */
[----:B------:R-:W-:Y:S01]  /*2b80*/  FFMA R0, R49, R0, R33 ;  /* 0x0000000031007223 */ /* 0x000fe20000000021 */
[----:B-1----:R-:W-:-:S04]  /*2b90*/  FMUL R30, R51, R30 ;  /* 0x0000001e331e7220 */ /* 0x002fc80000400000 */
[----:B------:R-:W-:Y:S01]  /*2ba0*/  FFMA R119, R49, R119, R30 ;  /* 0x0000007731777223 */ /* 0x000fe2000000001e */
[----:B------:R-:W-:Y:S06]  /*2bb0*/  @!P0 BRA `(.L_x_6) ;  /* 0xffffffe400648947 */ /* 0x000fec000383ffff */
[----:B------:R-:W-:Y:S05]  /*2bc0*/  BSYNC.RECONVERGENT B1 ;  /* 0x0000000000017941 */ /* 0x000fea0003800200 */
.L_x_5:
[----:B0-----:R-:W-:Y:S05]  /*2bd0*/  BSYNC.RECONVERGENT B0 ;  /* 0x0000000000007941 */ /* 0x001fea0003800200 */
.L_x_4:
[----:B------:R-:W0:Y:S02]  /*2be0*/  LDCU UR4, c[0x0][0x360] ;  /* 0x00006c00ff0477ac */ /* 0x000e240008000800 */
[----:B0-----:R-:W-:-:S05]  /*2bf0*/  IMAD R29, R101, UR4, R102 ;  /* 0x00000004651d7c24 */ /* 0x001fca000f8e0266 */
[----:B------:R-:W-:-:S13]  /*2c00*/  ISETP.GT.AND P0, PT, R28, R29, PT ;  /* 0x0000001d1c00720c */ /* 0x000fda0003f04270 */
[----:B------:R-:W-:Y:S05]  /*2c10*/  @!P0 BRA `(.L_x_7) ;  /* 0xffffffe000508947 */ /* 0x000fea000383ffff */
.L_x_0:
[----:B------:R-:W0:Y:S01]  /*2c20*/  LDCU UR4, c[0x0][0x360] ;  /* 0x00006c00ff0477ac */ /* 0x000e220008000800 */
[----:B------:R-:W-:Y:S01]  /*2c30*/  IADD3 R28, PT, PT, R88, 0x1800000, RZ ;  /* 0x01800000581c7810 */ /* 0x000fe20007ffe0ff */
[----:B------:R-:W-:Y:S01]  /*2c40*/  BSSY.RECONVERGENT B0, `(.L_x_8) ;  /* 0x000000e000007945 */ /* 0x000fe20003800200 */
[----:B------:R-:W1:Y:S02]  /*2c50*/  LDCU UR5, c[0x0][0x3a4] ;  /* 0x00007480ff0577ac */ /* 0x000e640008000800 */
[----:B------:R-:W-:-:S04]  /*2c60*/  LOP3.LUT R28, R28, 0x7f800000, RZ, 0xc0, !PT ;  /* 0x7f8000001c1c7812 */ /* 0x000fc800078ec0ff */
[----:B------:R-:W-:Y:S01]  /*2c70*/  ISETP.GT.U32.AND P0, PT, R28, 0x1ffffff, PT ;  /* 0x01ffffff1c00780c */ /* 0x000fe20003f04070 */
[----:B0-----:R-:W-:-:S04]  /*2c80*/  IMAD R101, R101, UR4, R102 ;  /* 0x0000000465657c24 */ /* 0x001fc8000f8e0266 */
[----:B-1----:R-:W-:-:S08]  /*2c90*/  IMAD R101, R101, UR5, RZ ;  /* 0x0000000565657c24 */ /* 0x002fd0000f8e02ff */
[----:B------:R-:W-:Y:S05]  /*2ca0*/  @P0 BRA `(.L_x_9) ;  /* 0x00000000000c0947 */ /* 0x000fea0003800000 */
[----:B------:R-:W-:-:S07]  /*2cb0*/  MOV R33, 0x2cd0 ;  /* 0x00002cd000217802 */ /* 0x000fce0000000f00 */
[----:B------:R-:W-:Y:S05]  /*2cc0*/  CALL.REL.NOINC `($__internal_0_$__cuda_sm20_rcp_rn_f32_slowpath) ;  /* 0x0000000800247944 */ /* 0x000fea0003c00000 */
[----:B------:R-:W-:Y:S05]  /*2cd0*/  BRA `(.L_x_10) ;  /* 0x0000000000107947 */ /* 0x000fea0003800000 */
.L_x_9:
[----:B------:R-:W0:Y:S02]  /*2ce0*/  MUFU.RCP R29, R88 ;  /* 0x00000058001d7308 */ /* 0x000e240000001000 */
[----:B0-----:R-:W-:-:S04]  /*2cf0*/  FFMA R28, R29, R88, -1 ;  /* 0xbf8000001d1c7423 */ /* 0x001fc80000000058 */
[----:B------:R-:W-:-:S04]  /*2d00*/  FADD.FTZ R28, -R28, -RZ ;  /* 0x800000ff1c1c7221 */ /* 0x000fc80000010100 */
[----:B------:R-:W-:-:S07]  /*2d10*/  FFMA R30, R29, R28, R29 ;  /* 0x0000001c1d1e7223 */ /* 0x000fce000000001d */
.L_x_10:
[----:B------:R-:W-:Y:S05]  /*2d20*/  BSYNC.RECONVERGENT B0 ;  /* 0x0000000000007941 */ /* 0x000fea0003800200 */
.L_x_8:
[----:B------:R-:W0:Y:S01]  /*2d30*/  LDC.64 R28, c[0x0][0x398] ;  /* 0x0000e600ff1c7b82 */ /* 0x000e220000000a00 */
[C---:B------:R-:W-:Y:S01]  /*2d40*/  FMUL R87, R30.reuse, R87 ;  /* 0x000000571e577220 */ /* 0x040fe20000400000 */
        /* <DEDUP_REMOVED lines=21> */
[----:B------:R-:W-:Y:S01]  /*2ea0*/  FMUL R65, R30, R65 ;  /* 0x000000411e417220 */ /* 0x000fe20000400000 */
[----:B0-----:R-:W-:-:S04]  /*2eb0*/  IMAD.WIDE R28, R101, 0x4, R28 ;  /* 0x00000004651c7825 */ /* 0x001fc800078e021c */
        /* <DEDUP_REMOVED lines=41> */
[----:B------:R-:W-:Y:S04]  /*3150*/  STG.E desc[UR6][R28.64], R87 ;  /* 0x000000571c007986 */ /* 0x000fe8000c101906 */
        /* <DEDUP_REMOVED lines=62> */
[----:B------:R-:W-:Y:S01]  /*3540*/  STG.E desc[UR6][R28.64+0xfc], R119 ;  /* 0x0000fc771c007986 */ /* 0x000fe2000c101906 */
[----:B------:R-:W-:Y:S05]  /*3550*/  EXIT ;  /* 0x000000000000794d */ /* 0x000fea0003800000 */
        .weak           $__internal_0_$__cuda_sm20_rcp_rn_f32_slowpath
        .type           $__internal_0_$__cuda_sm20_rcp_rn_f32_slowpath,@function
        .size           $__internal_0_$__cuda_sm20_rcp_rn_f32_slowpath,(.L_x_34 - $__internal_0_$__cuda_sm20_rcp_rn_f32_slowpath)
$__internal_0_$__cuda_sm20_rcp_rn_f32_slowpath:
[----:B------:R-:W-:Y:S01]  /*3560*/  IMAD.SHL.U32 R28, R88, 0x2, RZ ;  /* 0x00000002581c7824 */ /* 0x000fe200078e00ff */
[----:B------:R-:W-:Y:S04]  /*3570*/  BSSY.RECONVERGENT B1, `(.L_x_11) ;  /* 0x0000030000017945 */ /* 0x000fe80003800200 */
[----:B------:R-:W-:-:S04]  /*3580*/  SHF.R.U32.HI R34, RZ, 0x18, R28 ;  /* 0x00000018ff227819 */ /* 0x000fc8000001161c */
[----:B------:R-:W-:-:S13]  /*3590*/  ISETP.NE.U32.AND P0, PT, R34, RZ, PT ;  /* 0x000000ff2200720c */ /* 0x000fda0003f05070 */
[----:B------:R-:W-:Y:S05]  /*35a0*/  @P0 BRA `(.L_x_12) ;  /* 0x0000000000280947 */ /* 0x000fea0003800000 */
[----:B------:R-:W-:-:S04]  /*35b0*/  SHF.L.U32 R28, R88, 0x1, RZ ;  /* 0x00000001581c7819 */ /* 0x000fc800000006ff */
[----:B------:R-:W-:-:S13]  /*35c0*/  ISETP.NE.AND P0, PT, R28, RZ, PT ;  /* 0x000000ff1c00720c */ /* 0x000fda0003f05270 */
[----:B------:R-:W-:Y:S01]  /*35d0*/  @P0 FFMA R30, R88, 1.84467440737095516160e+19, RZ ;  /* 0x5f800000581e0823 */ /* 0x000fe200000000ff */
[----:B------:R-:W-:Y:S08]  /*35e0*/  @!P0 MUFU.RCP R29, R88 ;  /* 0x00000058001d8308 */ /* 0x000ff00000001000 */
[----:B------:R-:W0:Y:S02]  /*35f0*/  @P0 MUFU.RCP R31, R30 ;  /* 0x0000001e001f0308 */ /* 0x000e240000001000 */
[----:B0-----:R-:W-:-:S04]  /*3600*/  @P0 FFMA R28, R30, R31, -1 ;  /* 0xbf8000001e1c0423 */ /* 0x001fc8000000001f */
[----:B------:R-:W-:-:S04]  /*3610*/  @P0 FADD.FTZ R28, -R28, -RZ ;  /* 0x800000ff1c1c0221 */ /* 0x000fc80000010100 */
[----:B------:R-:W-:-:S04]  /*3620*/  @P0 FFMA R28, R31, R28, R31 ;  /* 0x0000001c1f1c0223 */ /* 0x000fc8000000001f */
[----:B------:R-:W-:Y:S01]  /*3630*/  @P0 FFMA R29, R28, 1.84467440737095516160e+19, RZ ;  /* 0x5f8000001c1d0823 */ /* 0x000fe200000000ff */
[----:B------:R-:W-:Y:S06]  /*3640*/  BRA `(.L_x_13) ;  /* 0x0000000000887947 */ /* 0x000fec0003800000 */
.L_x_12:
[----:B------:R-:W-:-:S04]  /*3650*/  IADD3 R35, PT, PT, R34, -0xfd, RZ ;  /* 0xffffff0322237810 */ /* 0x000fc80007ffe0ff */
[----:B------:R-:W-:-:S13]  /*3660*/  ISETP.GT.U32.AND P0, PT, R35, 0x1, PT ;  /* 0x000000012300780c */ /* 0x000fda0003f04070 */
[----:B------:R-:W-:Y:S05]  /*3670*/  @P0 BRA `(.L_x_14) ;  /* 0x0000000000780947 */ /* 0x000fea0003800000 */
[----:B------:R-:W-:Y:S01]  /*3680*/  LOP3.LUT R28, R88, 0x7fffff, RZ, 0xc0, !PT ;  /* 0x007fffff581c7812 */ /* 0x000fe200078ec0ff */
[----:B------:R-:W-:-:S03]  /*3690*/  IMAD.MOV.U32 R32, RZ, RZ, 0x3 ;  /* 0x00000003ff207424 */ /* 0x000fc600078e00ff */
[----:B------:R-:W-:Y:S02]  /*36a0*/  LOP3.LUT R28, R28, 0x3f800000, RZ, 0xfc, !PT ;  /* 0x3f8000001c1c7812 */ /* 0x000fe400078efcff */
[----:B------:R-:W-:Y:S02]  /*36b0*/  SHF.L.U32 R32, R32, R35, RZ ;  /* 0x0000002320207219 */ /* 0x000fe400000006ff */
[----:B------:R-:W0:Y:S02]  /*36c0*/  MUFU.RCP R29, R28 ;  /* 0x0000001c001d7308 */ /* 0x000e240000001000 */
[----:B0-----:R-:W-:-:S04]  /*36d0*/  FFMA R30, R28, R29, -1 ;  /* 0xbf8000001c1e7423 */ /* 0x001fc8000000001d */
[----:B------:R-:W-:-:S04]  /*36e0*/  FADD.FTZ R30, -R30, -RZ ;  /* 0x800000ff1e1e7221 */ /* 0x000fc80000010100 */
[CCC-:B------:R-:W-:Y:S01]  /*36f0*/  FFMA.RM R31, R29.reuse, R30.reuse, R29.reuse ;  /* 0x0000001e1d1f7223 */ /* 0x1c0fe2000000401d */
[----:B------:R-:W-:-:S04]  /*3700*/  FFMA.RP R30, R29, R30, R29 ;  /* 0x0000001e1d1e7223 */ /* 0x000fc8000000801d */
[C---:B------:R-:W-:Y:S02]  /*3710*/  LOP3.LUT R29, R31.reuse, 0x7fffff, RZ, 0xc0, !PT ;  /* 0x007fffff1f1d7812 */ /* 0x040fe400078ec0ff */
[----:B------:R-:W-:Y:S02]  /*3720*/  FSETP.NEU.FTZ.AND P0, PT, R31, R30, PT ;  /* 0x0000001e1f00720b */ /* 0x000fe40003f1d000 */
[----:B------:R-:W-:Y:S02]  /*3730*/  LOP3.LUT R29, R29, 0x800000, RZ, 0xfc, !PT ;  /* 0x008000001d1d7812 */ /* 0x000fe400078efcff */
[----:B------:R-:W-:Y:S02]  /*3740*/  SEL R30, RZ, 0xffffffff, !P0 ;  /* 0xffffffffff1e7807 */ /* 0x000fe40004000000 */
[----:B------:R-:W-:Y:S02]  /*3750*/  LOP3.LUT R32, R32, R29, RZ, 0xc0, !PT ;  /* 0x0000001d20207212 */ /* 0x000fe400078ec0ff */
[----:B------:R-:W-:-:S02]  /*3760*/  IADD3 R30, PT, PT, -R30, RZ, RZ ;  /* 0x000000ff1e1e7210 */ /* 0x000fc40007ffe1ff */
[-C--:B------:R-:W-:Y:S02]  /*3770*/  SHF.R.U32.HI R32, RZ, R35.reuse, R32 ;  /* 0x00000023ff207219 */ /* 0x080fe40000011620 */
[----:B------:R-:W-:Y:S02]  /*3780*/  LOP3.LUT P1, RZ, R30, R35, R29, 0xf8, !PT ;  /* 0x000000231eff7212 */ /* 0x000fe4000782f81d */
[C---:B------:R-:W-:Y:S02]  /*3790*/  LOP3.LUT P0, RZ, R32.reuse, 0x1, RZ, 0xc0, !PT ;  /* 0x0000000120ff7812 */ /* 0x040fe4000780c0ff */
[----:B------:R-:W-:-:S04]  /*37a0*/  LOP3.LUT P2, RZ, R32, 0x2, RZ, 0xc0, !PT ;  /* 0x0000000220ff7812 */ /* 0x000fc8000784c0ff */
[----:B------:R-:W-:Y:S02]  /*37b0*/  PLOP3.LUT P0, PT, P0, P1, P2, 0xe0, 0x0 ;  /* 0x000000000000781c */ /* 0x000fe40000703c20 */
[----:B------:R-:W-:Y:S02]  /*37c0*/  LOP3.LUT P1, RZ, R88, 0x7fffff, RZ, 0xc0, !PT ;  /* 0x007fffff58ff7812 */ /* 0x000fe4000782c0ff */
[----:B------:R-:W-:-:S04]  /*37d0*/  SEL R28, RZ, 0x1, !P0 ;  /* 0x00000001ff1c7807 */ /* 0x000fc80004000000 */
[----:B------:R-:W-:-:S04]  /*37e0*/  IADD3 R28, PT, PT, -R28, RZ, RZ ;  /* 0x000000ff1c1c7210 */ /* 0x000fc80007ffe1ff */
[----:B------:R-:W-:Y:S01]  /*37f0*/  ISETP.GE.AND P0, PT, R28, RZ, PT ;  /* 0x000000ff1c00720c */ /* 0x000fe20003f06270 */
[----:B------:R-:W-:-:S05]  /*3800*/  VIADD R28, R34, 0xffffff04 ;  /* 0xffffff04221c7836 */ /* 0x000fca0000000000 */
[----:B------:R-:W-:-:S07]  /*3810*/  SHF.R.U32.HI R29, RZ, R28, R29 ;  /* 0x0000001cff1d7219 */ /* 0x000fce000001161d */
[----:B------:R-:W-:-:S04]  /*3820*/  @!P0 IADD3 R29, PT, PT, R29, 0x1, RZ ;  /* 0x000000011d1d8810 */ /* 0x000fc80007ffe0ff */
[----:B------:R-:W-:-:S04]  /*3830*/  @!P1 SHF.L.U32 R29, R29, 0x1, RZ ;  /* 0x000000011d1d9819 */ /* 0x000fc800000006ff */
[----:B------:R-:W-:Y:S01]  /*3840*/  LOP3.LUT R29, R29, 0x80000000, R88, 0xf8, !PT ;  /* 0x800000001d1d7812 */ /* 0x000fe200078ef858 */
[----:B------:R-:W-:Y:S06]  /*3850*/  BRA `(.L_x_13) ;  /* 0x0000000000047947 */ /* 0x000fec0003800000 */
.L_x_14:
[----:B------:R0:W1:Y:S02]  /*3860*/  MUFU.RCP R29, R88 ;  /* 0x00000058001d7308 */ /* 0x0000640000001000 */
.L_x_13:
[----:B------:R-:W-:Y:S05]  /*3870*/  BSYNC.RECONVERGENT B1 ;  /* 0x0000000000017941 */ /* 0x000fea0003800200 */
.L_x_11:
[----:B-1----:R-:W-:Y:S02]  /*3880*/  IMAD.MOV.U32 R30, RZ, RZ, R29 ;  /* 0x000000ffff1e7224 */ /* 0x002fe400078e001d */
[----:B------:R-:W-:Y:S01]  /*3890*/  HFMA2 R29, -RZ, RZ, 0, 0 ;  /* 0x00000000ff1d7431 */ /* 0x000fe200000001ff */
[----:B------:R-:W-:-:S04]  /*38a0*/  MOV R28, R33 ;  /* 0x00000021001c7202 */ /* 0x000fc80000000f00 */
[----:B0-----:R-:W-:Y:S05]  /*38b0*/  RET.REL.NODEC R28 `(_Z30waller_int8_tiled_large_kernelPKaS0_S0_Pfiif) ;  /* 0xffffffc41cd07950 */ /* 0x001fea0003c3ffff */
.L_x_15:
[----:B------:R-:W-:-:S00]  /*38c0*/  BRA `(.L_x_15) ;  /* 0xfffffffc00fc7947 */ /* 0x000fc0000383ffff */
[----:B------:R-:W-:-:S00]  /*38d0*/  NOP ;  /* 0x0000000000007918 */ /* 0x000fc00000000000 */
        /* <DEDUP_REMOVED lines=10> */
.L_x_34:


//--------------------- .text._Z24waller_int8_tiled_kernelPKaS0_S0_Pfiif --------------------------
	.section	.text._Z24waller_int8_tiled_kernelPKaS0_S0_Pfiif,"ax",@progbits
	.align	128
        .global         _Z24waller_int8_tiled_kernelPKaS0_S0_Pfiif
        .type           _Z24waller_int8_tiled_kernelPKaS0_S0_Pfiif,@function
        .size           _Z24waller_int8_tiled_kernelPKaS0_S0_Pfiif,(.L_x_35 - _Z24waller_int8_tiled_kernelPKaS0_S0_Pfiif)
        .other          _Z24waller_int8_tiled_kernelPKaS0_S0_Pfiif,@"STO_CUDA_ENTRY STV_DEFAULT"
_Z24waller_int8_tiled_kernelPKaS0_S0_Pfiif:
.text._Z24waller_int8_tiled_kernelPKaS0_S0_Pfiif:
[----:B------:R-:W-:Y:S01]  /*0000*/  LDC R1, c[0x0][0x37c] ;  /* 0x0000df00ff017b82 */ /* 0x000fe20000000800 */
[----:B------:R-:W0:Y:S07]  /*0010*/  S2R R25, SR_TID.X ;  /* 0x0000000000197919 */ /* 0x000e2e0000002100 */
[----:B------:R-:W0:Y:S01]  /*0020*/  S2UR UR7, SR_CTAID.X ;  /* 0x00000000000779c3 */ /* 0x000e220000002500 */
[----:B------:R-:W1:Y:S07]  /*0030*/  LDCU UR4, c[0x0][0x3a0] ;  /* 0x00007400ff0477ac */ /* 0x000e6e0008000800 */
[----:B------:R-:W0:Y:S02]  /*0040*/  LDC R24, c[0x0][0x360] ;  /* 0x0000d800ff187b82 */ /* 0x000e240000000800 */
[----:B0-----:R-:W-:-:S05]  /*0050*/  IMAD R24, R24, UR7, R25 ;  /* 0x0000000718187c24 */ /* 0x001fca000f8e0219 */
[----:B-1----:R-:W-:-:S13]  /*0060*/  ISETP.GE.AND P0, PT, R24, UR4, PT ;  /* 0x0000000418007c0c */ /* 0x002fda000bf06270 */
        /* <DEDUP_REMOVED lines=9> */
[----:B------:R-:W2:Y:S01]  /*0100*/  LDCU UR15, c[0x0][0x3a4] ;  /* 0x00007480ff0f77ac */ /* 0x000ea20008000800 */
[----:B------:R-:W-:-:S02]  /*0110*/  CS2R R90, SRZ ;  /* 0x00000000005a7805 */ /* 0x000fc4000001ff00 */
[----:B------:R-:W-:Y:S02]  /*0120*/  CS2R R88, SRZ ;  /* 0x0000000000587805 */ /* 0x000fe4000001ff00 */
[----:B------:R-:W-:Y:S01]  /*0130*/  CS2R R86, SRZ ;  /* 0x0000000000567805 */ /* 0x000fe2000001ff00 */
[----:B------:R-:W3:Y:S01]  /*0140*/  LDCU UR14, c[0x0][0x3a0] ;  /* 0x00007400ff0e77ac */ /* 0x000ee20008000800 */
[----:B------:R-:W-:Y:S02]  /*0150*/  CS2R R84, SRZ ;  /* 0x0000000000547805 */ /* 0x000fe4000001ff00 */
[----:B------:R-:W-:Y:S02]  /*0160*/  CS2R R82, SRZ ;  /* 0x0000000000527805 */ /* 0x000fe4000001ff00 */
[----:B------:R-:W-:Y:S01]  /*0170*/  CS2R R78, SRZ ;  /* 0x00000000004e7805 */ /* 0x000fe2000001ff00 */
[----:B------:R-:W4:Y:S01]  /*0180*/  LDCU.64 UR10, c[0x0][0x388] ;  /* 0x00007100ff0a77ac */ /* 0x000f220008000a00 */
[----:B------:R-:W-:Y:S01]  /*0190*/  CS2R R76, SRZ ;  /* 0x00000000004c7805 */ /* 0x000fe2000001ff00 */
[----:B0-----:R-:W-:Y:S01]  /*01a0*/  IMAD R24, R24, UR4, RZ ;  /* 0x0000000418187c24 */ /* 0x001fe2000f8e02ff */
[----:B------:R-:W-:Y:S01]  /*01b0*/  CS2R R74, SRZ ;  /* 0x00000000004a7805 */ /* 0x000fe2000001ff00 */
[----:B------:R-:W0:Y:S01]  /*01c0*/  LDCU.64 UR12, c[0x0][0x390] ;  /* 0x00007200ff0c77ac */ /* 0x000e220008000a00 */
        /* <DEDUP_REMOVED lines=20> */
[----:B------:R-:W-:Y:S01]  /*0310*/  MOV R0, RZ ;  /* 0x000000ff00007202 */ /* 0x000fe20000000f00 */
[----:B01234-:R-:W-:Y:S06]  /*0320*/  @!P0 BRA `(.L_x_16) ;  /* 0x0000002800548947 */ /* 0x01ffec0003800000 */
[----:B------:R-:W0:Y:S02]  /*0330*/  LDCU.64 UR4, c[0x0][0x380] ;  /* 0x00007000ff0477ac */ /* 0x000e240008000a00 */
[----:B0-----:R-:W-:-:S04]  /*0340*/  IADD3 R40, P0, PT, R24, UR4, RZ ;  /* 0x0000000418287c10 */ /* 0x001fc8000ff1e0ff */
[----:B------:R-:W-:-:S05]  /*0350*/  LEA.HI.X.SX32 R41, R24, UR5, 0x1, P0 ;  /* 0x0000000518297c11 */ /* 0x000fca00080f0eff */
[----:B------:R-:W2:Y:S04]  /*0360*/  LDG.E.128.CONSTANT R24, desc[UR8][R40.64] ;  /* 0x0000000828187981 */ /* 0x000ea8000c1e9d00 */
[----:B------:R-:W3:Y:S04]  /*0370*/  LDG.E.128.CONSTANT R28, desc[UR8][R40.64+0x10] ;  /* 0x00001008281c7981 */ /* 0x000ee8000c1e9d00 */
[----:B------:R-:W4:Y:S04]  /*0380*/  LDG.E.128.CONSTANT R32, desc[UR8][R40.64+0x20] ;  /* 0x0000200828207981 */ /* 0x000f28000c1e9d00 */
[----:B------:R0:W5:Y:S01]  /*0390*/  LDG.E.128.CONSTANT R36, desc[UR8][R40.64+0x30] ;  /* 0x0000300828247981 */ /* 0x000162000c1e9d00 */
[----:B------:R-:W-:Y:S01]  /*03a0*/  IMAD.MOV.U32 R116, RZ, RZ, -0x800000 ;  /* 0xff800000ff747424 */ /* 0x000fe200078e00ff */
[----:B------:R-:W-:Y:S01]  /*03b0*/  MOV R117, RZ ;  /* 0x000000ff00757202 */ /* 0x000fe20000000f00 */
[----:B------:R-:W-:Y:S01]  /*03c0*/  IMAD.MOV.U32 R111, RZ, RZ, RZ ;  /* 0x000000ffff6f7224 */ /* 0x000fe200078e00ff */
[C---:B--2---:R-:W-:Y:S01]  /*03d0*/  PRMT R51, R24.reuse, 0x8880, RZ ;  /* 0x0000888018337816 */ /* 0x044fe200000000ff */
[C---:B------:R-:W-:Y:S01]  /*03e0*/  IMAD.U32 R42, R24.reuse, 0x10000, RZ ;  /* 0x00010000182a7824 */ /* 0x040fe200078e00ff */
[C---:B------:R-:W-:Y:S01]  /*03f0*/  PRMT R56, R25.reuse, 0x8880, RZ ;  /* 0x0000888019387816 */ /* 0x040fe200000000ff */
[C---:B------:R-:W-:Y:S01]  /*0400*/  IMAD.U32 R45, R25.reuse, 0x10000, RZ ;  /* 0x00010000192d7824 */ /* 0x040fe200078e00ff */
[----:B------:R-:W-:Y:S01]  /*0410*/  SHF.L.U32 R43, R24, 0x8, RZ ;  /* 0x00000008182b7819 */ /* 0x000fe200000006ff */
[----:B------:R-:W-:Y:S01]  /*0420*/  IMAD.U32 R48, R26, 0x10000, RZ ;  /* 0x000100001a307824 */ /* 0x000fe200078e00ff */
[----:B------:R-:W-:Y:S01]  /*0430*/  SHF.R.S32.HI R44, RZ, 0x18, R24 ;  /* 0x00000018ff2c7819 */ /* 0x000fe20000011418 */
[----:B------:R-:W-:Y:S01]  /*0440*/  IMAD.MOV.U32 R24, RZ, RZ, R51 ;  /* 0x000000ffff187224 */ /* 0x000fe200078e0033 */
[----:B------:R-:W-:Y:S01]  /*0450*/  SHF.L.U32 R46, R25, 0x8, RZ ;  /* 0x00000008192e7819 */ /* 0x000fe200000006ff */
[----:B------:R-:W-:Y:S01]  /*0460*/  IMAD.U32 R49, R27, 0x10000, RZ ;  /* 0x000100001b317824 */ /* 0x000fe200078e00ff */
[----:B------:R-:W-:-:S02]  /*0470*/  SHF.R.S32.HI R47, RZ, 0x18, R25 ;  /* 0x00000018ff2f7819 */ /* 0x000fc40000011419 */
[C---:B------:R-:W-:Y:S02]  /*0480*/  PRMT R57, R26.reuse, 0x8880, RZ ;  /* 0x000088801a397816 */ /* 0x040fe400000000ff */
[----:B0-----:R-:W-:Y:S02]  /*0490*/  SHF.L.U32 R40, R26, 0x8, RZ ;  /* 0x000000081a287819 */ /* 0x001fe400000006ff */
[----:B------:R-:W-:Y:S02]  /*04a0*/  SHF.R.S32.HI R41, RZ, 0x18, R26 ;  /* 0x00000018ff297819 */ /* 0x000fe4000001141a */
[----:B------:R-:W-:Y:S02]  /*04b0*/  SHF.R.S32.HI R25, RZ, 0x18, R42 ;  /* 0x00000018ff197819 */ /* 0x000fe4000001142a */
[----:B------:R-:W-:Y:S02]  /*04c0*/  MOV R26, R56 ;  /* 0x00000038001a7202 */ /* 0x000fe40000000f00 */
[----:B------:R-:W-:-:S02]  /*04d0*/  SHF.R.S32.HI R45, RZ, 0x18, R45 ;  /* 0x00000018ff2d7819 */ /* 0x000fc4000001142d */
[C---:B------:R-:W-:Y:S02]  /*04e0*/  PRMT R58, R27.reuse, 0x8880, RZ ;  /* 0x000088801b3a7816 */ /* 0x040fe400000000ff */
[----:B------:R-:W-:Y:S02]  /*04f0*/  SHF.L.U32 R50, R27, 0x8, RZ ;  /* 0x000000081b327819 */ /* 0x000fe400000006ff */
[----:B------:R-:W-:Y:S01]  /*0500*/  PRMT R102, R24, 0x3340, R25 ;  /* 0x0000334018667816 */ /* 0x000fe20000000019 */
[----:B------:R-:W-:Y:S01]  /*0510*/  IMAD.MOV.U32 R24, RZ, RZ, R57 ;  /* 0x000000ffff187224 */ /* 0x000fe200078e0039 */
[----:B------:R-:W-:Y:S02]  /*0520*/  PRMT R45, R26, 0x3340, R45 ;  /* 0x000033401a2d7816 */ /* 0x000fe4000000002d */
[----:B------:R-:W-:Y:S02]  /*0530*/  SHF.R.S32.HI R27, RZ, 0x18, R27 ;  /* 0x00000018ff1b7819 */ /* 0x000fe4000001141b */
[----:B------:R-:W-:-:S02]  /*0540*/  SHF.R.S32.HI R25, RZ, 0x18, R48 ;  /* 0x00000018ff197819 */ /* 0x000fc40000011430 */
[----:B------:R-:W-:Y:S02]  /*0550*/  SHF.R.S32.HI R40, RZ, 0x18, R40 ;  /* 0x00000018ff287819 */ /* 0x000fe40000011428 */
[----:B------:R-:W-:Y:S02]  /*0560*/  MOV R26, R58 ;  /* 0x0000003a001a7202 */ /* 0x000fe40000000f00 */
[----:B------:R-:W-:Y:S02]  /*0570*/  SHF.R.S32.HI R50, RZ, 0x18, R50 ;  /* 0x00000018ff327819 */ /* 0x000fe40000011432 */
[----:B------:R-:W-:Y:S02]  /*0580*/  SHF.R.S32.HI R49, RZ, 0x18, R49 ;  /* 0x00000018ff317819 */ /* 0x000fe40000011431 */
[----:B------:R-:W-:Y:S02]  /*0590*/  SHF.R.S32.HI R43, RZ, 0x18, R43 ;  /* 0x00000018ff2b7819 */ /* 0x000fe4000001142b */
[----:B------:R-:W-:-:S02]  /*05a0*/  SHF.R.S32.HI R46, RZ, 0x18, R46 ;  /* 0x00000018ff2e7819 */ /* 0x000fc4000001142e */
[----:B------:R-:W-:Y:S02]  /*05b0*/  PRMT R40, R40, 0x3340, R41 ;  /* 0x0000334028287816 */ /* 0x000fe40000000029 */
[----:B------:R-:W-:Y:S02]  /*05c0*/  PRMT R25, R24, 0x3340, R25 ;  /* 0x0000334018197816 */ /* 0x000fe40000000019 */
[----:B------:R-:W-:Y:S02]  /*05d0*/  PRMT R27, R50, 0x3340, R27 ;  /* 0x00003340321b7816 */ /* 0x000fe4000000001b */
[----:B------:R-:W-:Y:S02]  /*05e0*/  PRMT R26, R26, 0x3340, R49 ;  /* 0x000033401a1a7816 */ /* 0x000fe40000000031 */
[----:B------:R-:W-:Y:S02]  /*05f0*/  PRMT R43, R43, 0x3340, R44 ;  /* 0x000033402b2b7816 */ /* 0x000fe4000000002c */
[----:B------:R-:W-:-:S02]  /*0600*/  PRMT R46, R46, 0x3340, R47 ;  /* 0x000033402e2e7816 */ /* 0x000fc4000000002f */
[----:B------:R-:W-:Y:S01]  /*0610*/  PRMT R100, R25, 0x5410, R40 ;  /* 0x0000541019647816 */ /* 0x000fe20000000028 */
[----:B---3--:R-:W-:Y:S01]  /*0620*/  IMAD.U32 R25, R28, 0x10000, RZ ;  /* 0x000100001c197824 */ /* 0x008fe200078e00ff */
[----:B------:R-:W-:Y:S01]  /*0630*/  PRMT R99, R26, 0x5410, R27 ;  /* 0x000054101a637816 */ /* 0x000fe2000000001b */
[----:B------:R-:W-:Y:S01]  /*0640*/  IMAD.U32 R40, R29, 0x10000, RZ ;  /* 0x000100001d287824 */ /* 0x000fe200078e00ff */
[----:B------:R-:W-:Y:S02]  /*0650*/  SHF.L.U32 R26, R28, 0x8, RZ ;  /* 0x000000081c1a7819 */ /* 0x000fe400000006ff */
[----:B------:R-:W-:Y:S01]  /*0660*/  PRMT R102, R102, 0x5410, R43 ;  /* 0x0000541066667816 */ /* 0x000fe2000000002b */
[----:B------:R-:W-:Y:S01]  /*0670*/  IMAD.U32 R43, R30, 0x10000, RZ ;  /* 0x000100001e2b7824 */ /* 0x000fe200078e00ff */
[----:B------:R-:W-:Y:S02]  /*0680*/  PRMT R101, R45, 0x5410, R46 ;  /* 0x000054102d657816 */ /* 0x000fe4000000002e */
[----:B------:R-:W-:-:S02]  /*0690*/  SHF.R.S32.HI R27, RZ, 0x18, R28 ;  /* 0x00000018ff1b7819 */ /* 0x000fc4000001141c */
[C---:B------:R-:W-:Y:S02]  /*06a0*/  PRMT R47, R30.reuse, 0x8880, RZ ;  /* 0x000088801e2f7816 */ /* 0x040fe400000000ff */
[----:B------:R-:W-:Y:S02]  /*06b0*/  SHF.L.U32 R44, R30, 0x8, RZ ;  /* 0x000000081e2c7819 */ /* 0x000fe400000006ff */
[----:B------:R-:W-:Y:S01]  /*06c0*/  SHF.R.S32.HI R45, RZ, 0x18, R30 ;  /* 0x00000018ff2d7819 */ /* 0x000fe2000001141e */
[----:B------:R-:W-:Y:S01]  /*06d0*/  IMAD.U32 R30, R31, 0x10000, RZ ;  /* 0x000100001f1e7824 */ /* 0x000fe200078e00ff */
[----:B------:R-:W-:Y:S02]  /*06e0*/  SHF.R.S32.HI R26, RZ, 0x18, R26 ;  /* 0x00000018ff1a7819 */ /* 0x000fe4000001141a */
[----:B------:R-:W-:Y:S02]  /*06f0*/  PRMT R24, R28, 0x8880, RZ ;  /* 0x000088801c187816 */ /* 0x000fe400000000ff */
[----:B------:R-:W-:-:S02]  /*0700*/  SHF.R.S32.HI R25, RZ, 0x18, R25 ;  /* 0x00000018ff197819 */ /* 0x000fc40000011419 */
[----:B------:R-:W-:Y:S02]  /*0710*/  SHF.L.U32 R41, R29, 0x8, RZ ;  /* 0x000000081d297819 */ /* 0x000fe400000006ff */
[C---:B------:R-:W-:Y:S02]  /*0720*/  PRMT R48, R31.reuse, 0x8880, RZ ;  /* 0x000088801f307816 */ /* 0x040fe400000000ff */
[----:B------:R-:W-:Y:S02]  /*0730*/  SHF.L.U32 R46, R31, 0x8, RZ ;  /* 0x000000081f2e7819 */ /* 0x000fe400000006ff */
[----:B------:R-:W-:Y:S02]  /*0740*/  PRMT R26, R26, 0x3340, R27 ;  /* 0x000033401a1a7816 */ /* 0x000fe4000000001b */
[----:B------:R-:W-:Y:S02]  /*0750*/  PRMT R28, R29, 0x8880, RZ ;  /* 0x000088801d1c7816 */ /* 0x000fe400000000ff */
[----:B------:R-:W-:-:S02]  /*0760*/  SHF.R.S32.HI R42, RZ, 0x18, R29 ;  /* 0x00000018ff2a7819 */ /* 0x000fc4000001141d */
[----:B------:R-:W-:Y:S01]  /*0770*/  PRMT R27, R24, 0x3340, R25 ;  /* 0x00003340181b7816 */ /* 0x000fe20000000019 */
[----:B------:R-:W-:Y:S01]  /*0780*/  IMAD.MOV.U32 R24, RZ, RZ, R47 ;  /* 0x000000ffff187224 */ /* 0x000fe200078e002f */
        /* <DEDUP_REMOVED lines=9> */
[----:B------:R-:W-:Y:S01]  /*0820*/  PRMT R28, R28, 0x3340, R29 ;  /* 0x000033401c1c7816 */ /* 0x000fe2000000001d */
[----:B----4-:R-:W-:Y:S01]  /*0830*/  IMAD.U32 R29, R33, 0x10000, RZ ;  /* 0x00010000211d7824 */ /* 0x010fe200078e00ff */
[----:B------:R-:W-:-:S02]  /*0840*/  PRMT R31, R46, 0x3340, R31 ;  /* 0x000033402e1f7816 */ /* 0x000fc4000000001f */
[----:B------:R-:W-:Y:S01]  /*0850*/  PRMT R30, R25, 0x3340, R30 ;  /* 0x00003340191e7816 */ /* 0x000fe2000000001e */
[C---:B------:R-:W-:Y:S01]  /*0860*/  IMAD.U32 R25, R32.reuse, 0x10000, RZ ;  /* 0x0001000020197824 */ /* 0x040fe200078e00ff */
[----:B------:R-:W-:Y:S02]  /*0870*/  PRMT R106, R27, 0x5410, R26 ;  /* 0x000054101b6a7816 */ /* 0x000fe4000000001a */
[----:B------:R-:W-:Y:S02]  /*0880*/  SHF.L.U32 R26, R32, 0x8, RZ ;  /* 0x00000008201a7819 */ /* 0x000fe400000006ff */
[----:B------:R-:W-:Y:S02]  /*0890*/  PRMT R44, R44, 0x3340, R45 ;  /* 0x000033402c2c7816 */ /* 0x000fe4000000002d */
[----:B------:R-:W-:Y:S02]  /*08a0*/  PRMT R43, R24, 0x3340, R43 ;  /* 0x00003340182b7816 */ /* 0x000fe4000000002b */
[----:B------:R-:W-:-:S02]  /*08b0*/  PRMT R105, R28, 0x5410, R41 ;  /* 0x000054101c697816 */ /* 0x000fc40000000029 */
[----:B------:R-:W-:Y:S01]  /*08c0*/  PRMT R103, R30, 0x5410, R31 ;  /* 0x000054101e677816 */ /* 0x000fe2000000001f */
[----:B------:R-:W-:Y:S01]  /*08d0*/  IMAD.U32 R31, R34, 0x10000, RZ ;  /* 0x00010000221f7824 */ /* 0x000fe200078e00ff */
[----:B------:R-:W-:Y:S02]  /*08e0*/  PRMT R24, R32, 0x8880, RZ ;  /* 0x0000888020187816 */ /* 0x000fe400000000ff */
[----:B------:R-:W-:Y:S02]  /*08f0*/  SHF.R.S32.HI R27, RZ, 0x18, R32 ;  /* 0x00000018ff1b7819 */ /* 0x000fe40000011420 */
[C---:B------:R-:W-:Y:S02]  /*0900*/  PRMT R42, R34.reuse, 0x8880, RZ ;  /* 0x00008880222a7816 */ /* 0x040fe400000000ff */
[----:B------:R-:W-:Y:S02]  /*0910*/  SHF.L.U32 R32, R34, 0x8, RZ ;  /* 0x0000000822207819 */ /* 0x000fe400000006ff */
[----:B------:R-:W-:Y:S01]  /*0920*/  SHF.R.S32.HI R41, RZ, 0x18, R34 ;  /* 0x00000018ff297819 */ /* 0x000fe20000011422 */
[----:B------:R-:W-:Y:S01]  /*0930*/  IMAD.U32 R34, R35, 0x10000, RZ ;  /* 0x0001000023227824 */ /* 0x000fe200078e00ff */
[----:B------:R-:W-:-:S02]  /*0940*/  SHF.R.S32.HI R26, RZ, 0x18, R26 ;  /* 0x00000018ff1a7819 */ /* 0x000fc4000001141a */
[----:B------:R-:W-:Y:S02]  /*0950*/  PRMT R104, R43, 0x5410, R44 ;  /* 0x000054102b687816 */ /* 0x000fe4000000002c */
[----:B------:R-:W-:Y:S02]  /*0960*/  SHF.R.S32.HI R25, RZ, 0x18, R25 ;  /* 0x00000018ff197819 */ /* 0x000fe40000011419 */
[----:B------:R-:W-:Y:S02]  /*0970*/  PRMT R43, R35, 0x8880, RZ ;  /* 0x00008880232b7816 */ /* 0x000fe400000000ff */
[----:B------:R-:W-:Y:S02]  /*0980*/  SHF.L.U32 R30, R33, 0x8, RZ ;  /* 0x00000008211e7819 */ /* 0x000fe400000006ff */
[----:B------:R-:W-:Y:S02]  /*0990*/  SHF.L.U32 R40, R35, 0x8, RZ ;  /* 0x0000000823287819 */ /* 0x000fe400000006ff */
[----:B------:R-:W-:-:S02]  /*09a0*/  PRMT R26, R26, 0x3340, R27 ;  /* 0x000033401a1a7816 */ /* 0x000fc4000000001b */
[----:B------:R-:W-:Y:S01]  /*09b0*/  PRMT R27, R24, 0x3340, R25 ;  /* 0x00003340181b7816 */ /* 0x000fe20000000019 */
[----:B------:R-:W-:Y:S01]  /*09c0*/  IMAD.MOV.U32 R24, RZ, RZ, R42 ;  /* 0x000000ffff187224 */ /* 0x000fe200078e002a */
[----:B------:R-:W-:Y:S02]  /*09d0*/  MOV R25, R43 ;  /* 0x0000002b00197202 */ /* 0x000fe40000000f00 */
[----:B------:R-:W-:Y:S02]  /*09e0*/  SHF.R.S32.HI R34, RZ, 0x18, R34 ;  /* 0x00000018ff227819 */ /* 0x000fe40000011422 */
[----:B------:R-:W-:Y:S02]  /*09f0*/  PRMT R28, R33, 0x8880, RZ ;  /* 0x00008880211c7816 */ /* 0x000fe400000000ff */
[----:B------:R-:W-:Y:S02]  /*0a00*/  SHF.R.S32.HI R33, RZ, 0x18, R33 ;  /* 0x00000018ff217819 */ /* 0x000fe40000011421 */
[----:B------:R-:W-:-:S02]  /*0a10*/  SHF.R.S32.HI R35, RZ, 0x18, R35 ;  /* 0x00000018ff237819 */ /* 0x000fc40000011423 */
[----:B------:R-:W-:Y:S02]  /*0a20*/  SHF.R.S32.HI R30, RZ, 0x18, R30 ;  /* 0x00000018ff1e7819 */ /* 0x000fe4000001141e */
[----:B------:R-:W-:Y:S02]  /*0a30*/  SHF.R.S32.HI R29, RZ, 0x18, R29 ;  /* 0x00000018ff1d7819 */ /* 0x000fe4000001141d */
[----:B------:R-:W-:Y:S02]  /*0a40*/  SHF.R.S32.HI R31, RZ, 0x18, R31 ;  /* 0x00000018ff1f7819 */ /* 0x000fe4000001141f */
[----:B------:R-:W-:Y:S02]  /*0a50*/  SHF.R.S32.HI R32, RZ, 0x18, R32 ;  /* 0x00000018ff207819 */ /* 0x000fe40000011420 */
[----:B------:R-:W-:Y:S02]  /*0a60*/  SHF.R.S32.HI R40, RZ, 0x18, R40 ;  /* 0x00000018ff287819 */ /* 0x000fe40000011428 */
[----:B------:R-:W-:Y:S01]  /*0a70*/  PRMT R34, R25, 0x3340, R34 ;  /* 0x0000334019227816 */ /* 0x000fe20000000022 */
[----:B-----5:R-:W-:Y:S01]  /*0a80*/  IMAD.U32 R25, R36, 0x10000, RZ ;  /* 0x0001000024197824 */ /* 0x020fe200078e00ff */
[----:B------:R-:W-:-:S02]  /*0a90*/  PRMT R110, R27, 0x5410, R26 ;  /* 0x000054101b6e7816 */ /* 0x000fc4000000001a */
[----:B------:R-:W-:Y:S02]  /*0aa0*/  SHF.L.U32 R26, R36, 0x8, RZ ;  /* 0x00000008241a7819 */ /* 0x000fe400000006ff */
[----:B------:R-:W-:Y:S02]  /*0ab0*/  PRMT R30, R30, 0x3340, R33 ;  /* 0x000033401e1e7816 */ /* 0x000fe40000000021 */
[----:B------:R-:W-:Y:S02]  /*0ac0*/  PRMT R29, R28, 0x3340, R29 ;  /* 0x000033401c1d7816 */ /* 0x000fe4000000001d */
[----:B------:R-:W-:Y:S02]  /*0ad0*/  PRMT R32, R32, 0x3340, R41 ;  /* 0x0000334020207816 */ /* 0x000fe40000000029 */
[----:B------:R-:W-:Y:S02]  /*0ae0*/  PRMT R31, R24, 0x3340, R31 ;  /* 0x00003340181f7816 */ /* 0x000fe4000000001f */
[----:B------:R-:W-:-:S02]  /*0af0*/  PRMT R35, R40, 0x3340, R35 ;  /* 0x0000334028237816 */ /* 0x000fc40000000023 */
[----:B------:R-:W-:Y:S02]  /*0b00*/  SHF.R.S32.HI R27, RZ, 0x18, R36 ;  /* 0x00000018ff1b7819 */ /* 0x000fe40000011424 */
[----:B------:R-:W-:Y:S02]  /*0b10*/  SHF.R.S32.HI R26, RZ, 0x18, R26 ;  /* 0x00000018ff1a7819 */ /* 0x000fe4000001141a */
[----:B------:R-:W-:Y:S01]  /*0b20*/  PRMT R109, R29, 0x5410, R30 ;  /* 0x000054101d6d7816 */ /* 0x000fe2000000001e */
[----:B------:R-:W-:Y:S01]  /*0b30*/  IMAD.U32 R29, R37, 0x10000, RZ ;  /* 0x00010000251d7824 */ /* 0x000fe200078e00ff */
[----:B------:R-:W-:Y:S01]  /*0b40*/  PRMT R108, R31, 0x5410, R32 ;  /* 0x000054101f6c7816 */ /* 0x000fe20000000020 */
[----:B------:R-:W-:Y:S01]  /*0b50*/  IMAD.U32 R31, R38, 0x10000, RZ ;  /* 0x00010000261f7824 */ /* 0x000fe200078e00ff */
[----:B------:R-:W-:Y:S01]  /*0b60*/  PRMT R107, R34, 0x5410, R35 ;  /* 0x00005410226b7816 */ /* 0x000fe20000000023 */
[----:B------:R-:W-:Y:S01]  /*0b70*/  IMAD.U32 R34, R39, 0x10000, RZ ;  /* 0x0001000027227824 */ /* 0x000fe200078e00ff */
[----:B------:R-:W-:-:S02]  /*0b80*/  PRMT R24, R36, 0x8880, RZ ;  /* 0x0000888024187816 */ /* 0x000fc400000000ff */
[C---:B------:R-:W-:Y:S02]  /*0b90*/  PRMT R40, R38.reuse, 0x8880, RZ ;  /* 0x0000888026287816 */ /* 0x040fe400000000ff */
[----:B------:R-:W-:Y:S02]  /*0ba0*/  SHF.R.S32.HI R25, RZ, 0x18, R25 ;  /* 0x00000018ff197819 */ /* 0x000fe40000011419 */
[----:B------:R-:W-:Y:S02]  /*0bb0*/  SHF.L.U32 R32, R38, 0x8, RZ ;  /* 0x0000000826207819 */ /* 0x000fe400000006ff */
[----:B------:R-:W-:Y:S02]  /*0bc0*/  SHF.R.S32.HI R33, RZ, 0x18, R38 ;  /* 0x00000018ff217819 */ /* 0x000fe40000011426 */
[----:B------:R-:W-:Y:S02]  /*0bd0*/  SHF.L.U32 R30, R37, 0x8, RZ ;  /* 0x00000008251e7819 */ /* 0x000fe400000006ff */
[----:B------:R-:W-:-:S02]  /*0be0*/  PRMT R38, R39, 0x8880, RZ ;  /* 0x0000888027267816 */ /* 0x000fc400000000ff */
[----:B------:R-:W-:Y:S02]  /*0bf0*/  SHF.L.U32 R35, R39, 0x8, RZ ;  /* 0x0000000827237819 */ /* 0x000fe400000006ff */
[----:B------:R-:W-:Y:S02]  /*0c00*/  PRMT R26, R26, 0x3340, R27 ;  /* 0x000033401a1a7816 */ /* 0x000fe4000000001b */
[----:B------:R-:W-:Y:S01]  /*0c10*/  PRMT R27, R24, 0x3340, R25 ;  /* 0x00003340181b7816 */ /* 0x000fe20000000019 */
[----:B------:R-:W-:Y:S01]  /*0c20*/  IMAD.MOV.U32 R24, RZ, RZ, R40 ;  /* 0x000000ffff187224 */ /* 0x000fe200078e0028 */
[----:B------:R-:W-:Y:S02]  /*0c30*/  PRMT R28, R37, 0x8880, RZ ;  /* 0x00008880251c7816 */ /* 0x000fe400000000ff */
[----:B------:R-:W-:Y:S02]  /*0c40*/  SHF.R.S32.HI R37, RZ, 0x18, R37 ;  /* 0x00000018ff257819 */ /* 0x000fe40000011425 */
[----:B------:R-:W-:-:S02]  /*0c50*/  SHF.R.S32.HI R36, RZ, 0x18, R39 ;  /* 0x00000018ff247819 */ /* 0x000fc40000011427 */
[----:B------:R-:W-:Y:S02]  /*0c60*/  SHF.R.S32.HI R30, RZ, 0x18, R30 ;  /* 0x00000018ff1e7819 */ /* 0x000fe4000001141e */
[----:B------:R-:W-:Y:S02]  /*0c70*/  SHF.R.S32.HI R29, RZ, 0x18, R29 ;  /* 0x00000018ff1d7819 */ /* 0x000fe4000001141d */
[----:B------:R-:W-:Y:S02]  /*0c80*/  SHF.R.S32.HI R31, RZ, 0x18, R31 ;  /* 0x00000018ff1f7819 */ /* 0x000fe4000001141f */
[----:B------:R-:W-:Y:S02]  /*0c90*/  SHF.R.S32.HI R32, RZ, 0x18, R32 ;  /* 0x00000018ff207819 */ /* 0x000fe40000011420 */
[----:B------:R-:W-:Y:S02]  /*0ca0*/  MOV R25, R38 ;  /* 0x0000002600197202 */ /* 0x000fe40000000f00 */
[----:B------:R-:W-:-:S02]  /*0cb0*/  SHF.R.S32.HI R35, RZ, 0x18, R35 ;  /* 0x00000018ff237819 */ /* 0x000fc40000011423 */
[----:B------:R-:W-:Y:S02]  /*0cc0*/  SHF.R.S32.HI R34, RZ, 0x18, R34 ;  /* 0x00000018ff227819 */ /* 0x000fe40000011422 */
[----:B------:R-:W-:Y:S02]  /*0cd0*/  PRMT R30, R30, 0x3340, R37 ;  /* 0x000033401e1e7816 */ /* 0x000fe40000000025 */
[----:B------:R-:W-:Y:S02]  /*0ce0*/  PRMT R29, R28, 0x3340, R29 ;  /* 0x000033401c1d7816 */ /* 0x000fe4000000001d */
[----:B------:R-:W-:Y:S02]  /*0cf0*/  PRMT R32, R32, 0x3340, R33 ;  /* 0x0000334020207816 */ /* 0x000fe40000000021 */
[----:B------:R-:W-:Y:S02]  /*0d00*/  PRMT R31, R24, 0x3340, R31 ;  /* 0x00003340181f7816 */ /* 0x000fe4000000001f */
[----:B------:R-:W-:-:S02]  /*0d10*/  PRMT R35, R35, 0x3340, R36 ;  /* 0x0000334023237816 */ /* 0x000fc40000000024 */
[----:B------:R-:W-:Y:S02]  /*0d20*/  PRMT R34, R25, 0x3340, R34 ;  /* 0x0000334019227816 */ /* 0x000fe40000000022 */
[----:B------:R-:W-:Y:S02]  /*0d30*/  PRMT R112, R27, 0x5410, R26 ;  /* 0x000054101b707816 */ /* 0x000fe4000000001a */
[----:B------:R-:W-:Y:S02]  /*0d40*/  PRMT R113, R29, 0x5410, R30 ;  /* 0x000054101d717816 */ /* 0x000fe4000000001e */
[----:B------:R-:W-:Y:S02]  /*0d50*/  PRMT R114, R31, 0x5410, R32 ;  /* 0x000054101f727816 */ /* 0x000fe40000000020 */
[----:B------:R-:W-:-:S07]  /*0d60*/  PRMT R115, R34, 0x5410, R35 ;  /* 0x0000541022737816 */ /* 0x000fce0000000023 */
.L_x_25:
[----:B------:R-:W0:Y:S01]  /*0d70*/  S2R R123, SR_TID.X ;  /* 0x00000000007b7919 */ /* 0x000e220000002100 */
[----:B------:R-:W0:Y:S01]  /*0d80*/  S2UR UR4, SR_CTAID.X ;  /* 0x00000000000479c3 */ /* 0x000e220000002500 */
[----:B------:R-:W-:Y:S02]  /*0d90*/  IADD3 R24, PT, PT, R117, 0x40, RZ ;  /* 0x0000004075187810 */ /* 0x000fe40007ffe0ff */
[----:B------:R-:W-:-:S05]  /*0da0*/  MOV R119, R117 ;  /* 0x0000007500777202 */ /* 0x000fca0000000f00 */
[----:B------:R-:W0:Y:S02]  /*0db0*/  LDC R25, c[0x0][0x360] ;  /* 0x0000d800ff197b82 */ /* 0x000e240000000800 */
[----:B0-----:R-:W-:Y:S01]  /*0dc0*/  IMAD R25, R25, UR4, R123 ;  /* 0x0000000419197c24 */ /* 0x001fe2000f8e027b */
[----:B------:R-:W-:Y:S05]  /*0dd0*/  WARPSYNC.ALL ;  /* 0x0000000000007948 */ /* 0x000fea0003800000 */
[----:B------:R-:W-:Y:S01]  /*0de0*/  VIADDMNMX R118, R25, 0x1, R24, PT ;  /* 0x0000000119767846 */ /* 0x000fe20003800118 */
[----:B------:R-:W-:Y:S04]  /*0df0*/  BAR.SYNC.DEFER_BLOCKING 0x0 ;  /* 0x0000000000007b1d */ /* 0x000fe80000010000 */
[----:B------:R-:W-:-:S02]  /*0e00*/  IMAD.IADD R118, R118, 0x1, -R117 ;  /* 0x0000000176767824 */ /* 0x000fc400078e0a75 */
[----:B------:R-:W-:Y:S01]  /*0e10*/  BSSY.RECONVERGENT B0, `(.L_x_17) ;  /* 0x000002d000007945 */ /* 0x000fe20003800200 */
[----:B------:R-:W-:Y:S02]  /*0e20*/  IMAD.MOV.U32 R117, RZ, RZ, R24 ;  /* 0x000000ffff757224 */ /* 0x000fe400078e0018 */
[----:B------:R-:W-:-:S13]  /*0e30*/  ISETP.GE.AND P0, PT, R123, R118, PT ;  /* 0x000000767b00720c */ /* 0x000fda0003f06270 */
[----:B------:R-:W-:Y:S05]  /*0e40*/  @P0 BRA `(.L_x_18) ;  /* 0x0000000000a40947 */ /* 0x000fea0003800000 */
[----:B------:R-:W0:Y:S01]  /*0e50*/  LDCU UR4, c[0x0][0x3a4] ;  /* 0x00007480ff0477ac */ /* 0x000e220008000800 */
[C---:B------:R-:W-:Y:S01]  /*0e60*/  IADD3 R120, PT, PT, R123.reuse, R119, RZ ;  /* 0x000000777b787210 */ /* 0x040fe20007ffe0ff */
[----:B------:R-:W-:-:S04]  /*0e70*/  IMAD.SHL.U32 R121, R123, 0x40, RZ ;  /* 0x000000407b797824 */ /* 0x000fc800078e00ff */
[----:B0-----:R-:W-:-:S07]  /*0e80*/  IMAD R122, R120, UR4, RZ ;  /* 0x00000004787a7c24 */ /* 0x001fce000f8e02ff */
.L_x_21:
[----:B------:R-:W0:Y:S01]  /*0e90*/  LDC R124, c[0x0][0x360] ;  /* 0x0000d800ff7c7b82 */ /* 0x000e220000000800 */
[----:B------:R-:W-:Y:S01]  /*0ea0*/  ISETP.GE.AND P1, PT, R120, UR14, PT ;  /* 0x0000000e78007c0c */ /* 0x000fe2000bf26270 */
[----:B------:R-:W-:Y:S01]  /*0eb0*/  BSSY.RECONVERGENT B1, `(.L_x_19) ;  /* 0x000001f000017945 */ /* 0x000fe20003800200 */
[C---:B0-----:R-:W-:Y:S01]  /*0ec0*/  IADD3 R123, PT, PT, R124.reuse, R123, RZ ;  /* 0x0000007b7c7b7210 */ /* 0x041fe20007ffe0ff */
[----:B------:R-:W-:-:S03]  /*0ed0*/  IMAD.IADD R120, R124, 0x1, R120 ;  /* 0x000000017c787824 */ /* 0x000fc600078e0278 */
[----:B------:R-:W-:-:S07]  /*0ee0*/  ISETP.GE.AND P0, PT, R123, R118, PT ;  /* 0x000000767b00720c */ /* 0x000fce0003f06270 */
[----:B------:R-:W-:Y:S06]  /*0ef0*/  @P1 BRA `(.L_x_20) ;  /* 0x0000000000681947 */ /* 0x000fec0003800000 */
[----:B------:R-:W-:Y:S02]  /*0f00*/  SHF.R.S32.HI R24, RZ, 0x1f, R122 ;  /* 0x0000001fff187819 */ /* 0x000fe4000001147a */
[----:B------:R-:W-:-:S04]  /*0f10*/  IADD3 R44, P1, PT, R122, UR10, RZ ;  /* 0x0000000a7a2c7c10 */ /* 0x000fc8000ff3e0ff */
[----:B------:R-:W-:Y:S02]  /*0f20*/  IADD3.X R45, PT, PT, R24, UR11, RZ, P1, !PT ;  /* 0x0000000b182d7c10 */ /* 0x000fe40008ffe4ff */
[----:B------:R-:W-:-:S03]  /*0f30*/  IADD3 R80, P1, PT, R122, UR12, RZ ;  /* 0x0000000c7a507c10 */ /* 0x000fc6000ff3e0ff */
[----:B------:R-:W2:Y:S01]  /*0f40*/  LDG.E.128.CONSTANT R56, desc[UR8][R44.64] ;  /* 0x000000082c387981 */ /* 0x000ea2000c1e9d00 */
[----:B------:R-:W-:Y:S01]  /*0f50*/  IADD3.X R81, PT, PT, R24, UR13, RZ, P1, !PT ;  /* 0x0000000d18517c10 */ /* 0x000fe20008ffe4ff */
[----:B------:R-:W0:Y:S01]  /*0f60*/  S2UR UR5, SR_CgaCtaId ;  /* 0x00000000000579c3 */ /* 0x000e220000008800 */
[----:B------:R-:W-:Y:S01]  /*0f70*/  UMOV UR4, 0x400 ;  /* 0x0000040000047882 */ /* 0x000fe20000000000 */
[----:B------:R-:W3:Y:S04]  /*0f80*/  LDG.E.128.CONSTANT R28, desc[UR8][R44.64+0x10] ;  /* 0x000010082c1c7981 */ /* 0x000ee8000c1e9d00 */
[----:B------:R-:W4:Y:S04]  /*0f90*/  LDG.E.128.CONSTANT R24, desc[UR8][R80.64] ;  /* 0x0000000850187981 */ /* 0x000f28000c1e9d00 */
[----:B------:R-:W5:Y:S04]  /*0fa0*/  LDG.E.128.CONSTANT R32, desc[UR8][R80.64+0x10] ;  /* 0x0000100850207981 */ /* 0x000f68000c1e9d00 */
[----:B------:R-:W5:Y:S04]  /*0fb0*/  LDG.E.128.CONSTANT R36, desc[UR8][R44.64+0x20] ;  /* 0x000020082c247981 */ /* 0x000f68000c1e9d00 */
[----:B------:R-:W5:Y:S04]  /*0fc0*/  LDG.E.128.CONSTANT R40, desc[UR8][R80.64+0x20] ;  /* 0x0000200850287981 */ /* 0x000f68000c1e9d00 */
[----:B------:R-:W5:Y:S01]  /*0fd0*/  LDG.E.128.CONSTANT R48, desc[UR8][R80.64+0x30] ;  /* 0x0000300850307981 */ /* 0x000f62000c1e9d00 */
[----:B0-----:R-:W-:-:S03]  /*0fe0*/  ULEA UR6, UR5, UR4, 0x18 ;  /* 0x0000000405067291 */ /* 0x001fc6000f8ec0ff */
[----:B------:R-:W5:Y:S01]  /*0ff0*/  LDG.E.128.CONSTANT R44, desc[UR8][R44.64+0x30] ;  /* 0x000030082c2c7981 */ /* 0x000f62000c1e9d00 */
[----:B------:R-:W-:-:S04]  /*1000*/  UIADD3 UR4, UPT, UPT, UR4, 0x1000, URZ ;  /* 0x0000100004047890 */ /* 0x000fc8000fffe0ff */
[----:B------:R-:W-:Y:S01]  /*1010*/  ULEA UR4, UR5, UR4, 0x18 ;  /* 0x0000000405047291 */ /* 0x000fe2000f8ec0ff */
[----:B--2---:R0:W-:Y:S08]  /*1020*/  STS.128 [R121+UR6], R56 ;  /* 0x0000003879007988 */ /* 0x0041f00008000c06 */
[----:B----4-:R0:W-:Y:S04]  /*1030*/  STS.128 [R121+UR4], R24 ;  /* 0x0000001879007988 */ /* 0x0101e80008000c04 */
[----:B---3--:R0:W-:Y:S04]  /*1040*/  STS.128 [R121+UR6+0x10], R28 ;  /* 0x0000101c79007988 */ /* 0x0081e80008000c06 */
[----:B-----5:R0:W-:Y:S04]  /*1050*/  STS.128 [R121+UR4+0x10], R32 ;  /* 0x0000102079007988 */ /* 0x0201e80008000c04 */
[----:B------:R0:W-:Y:S04]  /*1060*/  STS.128 [R121+UR6+0x20], R36 ;  /* 0x0000202479007988 */ /* 0x0001e80008000c06 */
[----:B------:R0:W-:Y:S04]  /*1070*/  STS.128 [R121+UR4+0x20], R40 ;  /* 0x0000202879007988 */ /* 0x0001e80008000c04 */
[----:B------:R0:W-:Y:S04]  /*1080*/  STS.128 [R121+UR6+0x30], R44 ;  /* 0x0000302c79007988 */ /* 0x0001e80008000c06 */
[----:B------:R0:W-:Y:S02]  /*1090*/  STS.128 [R121+UR4+0x30], R48 ;  /* 0x0000303079007988 */ /* 0x0001e40008000c04 */
.L_x_20:
[----:B------:R-:W-:Y:S05]  /*10a0*/  BSYNC.RECONVERGENT B1 ;  /* 0x0000000000017941 */ /* 0x000fea0003800200 */
.L_x_19:
[C---:B------:R-:W-:Y:S01]  /*10b0*/  IMAD R122, R124.reuse, UR15, R122 ;  /* 0x0000000f7c7a7c24 */ /* 0x040fe2000f8e027a */
[----:B0-----:R-:W-:Y:S01]  /*10c0*/  LEA R121, R124, R121, 0x6 ;  /* 0x000000797c797211 */ /* 0x001fe200078e30ff */
[----:B------:R-:W-:Y:S06]  /*10d0*/  @!P0 BRA `(.L_x_21) ;  /* 0xfffffffc006c8947 */ /* 0x000fec000383ffff */
.L_x_18:
[----:B------:R-:W-:Y:S05]  /*10e0*/  BSYNC.RECONVERGENT B0 ;  /* 0x0000000000007941 */ /* 0x000fea0003800200 */
.L_x_17:
[----:B------:R-:W-:Y:S01]  /*10f0*/  BAR.SYNC.DEFER_BLOCKING 0x0 ;  /* 0x0000000000007b1d */ /* 0x000fe20000010000 */
[----:B------:R-:W-:-:S05]  /*1100*/  ISETP.GE.AND P0, PT, R118, 0x1, PT ;  /* 0x000000017600780c */ /* 0x000fca0003f06270 */
[----:B------:R-:W0:Y:S01]  /*1110*/  LDCU UR6, c[0x0][0x3a8] ;  /* 0x00007500ff0677ac */ /* 0x000e220008000800 */
[----:B------:R-:W-:Y:S07]  /*1120*/  BSSY.RECONVERGENT B0, `(.L_x_22) ;  /* 0x00001af000007945 */ /* 0x000fee0003800200 */
[----:B------:R-:W-:Y:S05]  /*1130*/  @!P0 BRA `(.L_x_23) ;  /* 0x0000001800b48947 */ /* 0x000fea0003800000 */
[----:B------:R-:W-:Y:S01]  /*1140*/  BSSY.RECONVERGENT B1, `(.L_x_23) ;  /* 0x00001ac000017945 */ /* 0x000fe20003800200 */
[----:B------:R-:W-:Y:S01]  /*1150*/  MOV R31, R116 ;  /* 0x00000074001f7202 */ /* 0x000fe20000000f00 */
[----:B------:R-:W-:-:S07]  /*1160*/  IMAD.MOV.U32 R24, RZ, RZ, RZ ;  /* 0x000000ffff187224 */ /* 0x000fce00078e00ff */
.L_x_24:
[----:B------:R-:W1:Y:S01]  /*1170*/  S2UR UR5, SR_CgaCtaId ;  /* 0x00000000000579c3 */ /* 0x000e620000008800 */
[----:B------:R-:W-:-:S07]  /*1180*/  UMOV UR4, 0x400 ;  /* 0x0000040000047882 */ /* 0x000fce0000000000 */
[----:B------:R-:W2:Y:S01]  /*1190*/  LDC R116, c[0x0][0x360] ;  /* 0x0000d800ff747b82 */ /* 0x000ea20000000800 */
[----:B-1----:R-:W-:Y:S02]  /*11a0*/  ULEA UR7, UR5, UR4, 0x18 ;  /* 0x0000000405077291 */ /* 0x002fe4000f8ec0ff */
[----:B------:R-:W-:-:S04]  /*11b0*/  UIADD3 UR4, UPT, UPT, UR4, 0x1000, URZ ;  /* 0x0000100004047890 */ /* 0x000fc8000fffe0ff */
[----:B------:R-:W-:Y:S01]  /*11c0*/  LEA R37, R24, UR7, 0x6 ;  /* 0x0000000718257c11 */ /* 0x000fe2000f8e30ff */
[----:B------:R-:W-:-:S04]  /*11d0*/  ULEA UR4, UR5, UR4, 0x18 ;  /* 0x0000000405047291 */ /* 0x000fc8000f8ec0ff */
[----:B------:R-:W-:Y:S04]  /*11e0*/  LDS.U8 R25, [R37+0x3] ;  /* 0x0000030025197984 */ /* 0x000fe80000000000 */
[----:B------:R-:W1:Y:S04]  /*11f0*/  LDS.U8 R28, [R37+0x2] ;  /* 0x00000200251c7984 */ /* 0x000e680000000000 */
[----:B------:R-:W-:Y:S04]  /*1200*/  LDS.U8 R27, [R37+0x1] ;  /* 0x00000100251b7984 */ /* 0x000fe80000000000 */
[----:B------:R-:W3:Y:S04]  /*1210*/  LDS.U8 R30, [R37] ;  /* 0x00000000251e7984 */ /* 0x000ee80000000000 */
[----:B------:R-:W-:Y:S04]  /*1220*/  LDS.U8 R38, [R37+0x7] ;  /* 0x0000070025267984 */ /* 0x000fe80000000000 */
[----:B------:R-:W4:Y:S04]  /*1230*/  LDS.U8 R43, [R37+0x6] ;  /* 0x00000600252b7984 */ /* 0x000f280000000000 */
[----:B------:R-:W-:Y:S04]  /*1240*/  LDS.U8 R40, [R37+0x5] ;  /* 0x0000050025287984 */ /* 0x000fe80000000000 */
[----:B------:R-:W5:Y:S04]  /*1250*/  LDS.U8 R45, [R37+0x4] ;  /* 0x00000400252d7984 */ /* 0x000f680000000000 */
[----:B------:R-:W-:Y:S04]  /*1260*/  LDS.U8 R42, [R37+0xb] ;  /* 0x00000b00252a7984 */ /* 0x000fe80000000000 */
[----:B------:R-:W0:Y:S04]  /*1270*/  LDS.U8 R47, [R37+0xa] ;  /* 0x00000a00252f7984 */ /* 0x000e280000000000 */
[----:B------:R-:W-:Y:S04]  /*1280*/  LDS.U8 R44, [R37+0x9] ;  /* 0x00000900252c7984 */ /* 0x000fe80000000000 */
[----:B------:R-:W2:Y:S01]  /*1290*/  LDS.U8 R49, [R37+0x8] ;  /* 0x0000080025317984 */ /* 0x000ea20000000000 */
[----:B-1----:R-:W-:-:S03]  /*12a0*/  PRMT R36, R28, 0x3340, R25 ;  /* 0x000033401c247816 */ /* 0x002fc60000000019 */
[----:B------:R-:W-:Y:S04]  /*12b0*/  LDS.U8 R34, [R37+0xd] ;  /* 0x00000d0025227984 */ /* 0x000fe80000000000 */
[----:B------:R-:W1:Y:S01]  /*12c0*/  LDS.U8 R35, [R37+0xc] ;  /* 0x00000c0025237984 */ /* 0x000e620000000000 */
[----:B---3--:R-:W-:-:S03]  /*12d0*/  PRMT R39, R30, 0x3340, R27 ;  /* 0x000033401e277816 */ /* 0x008fc6000000001b */
[----:B------:R-:W-:Y:S01]  /*12e0*/  LDS.U8 R48, [R37+0xf] ;  /* 0x00000f0025307984 */ /* 0x000fe20000000000 */
[----:B------:R-:W-:-:S03]  /*12f0*/  PRMT R41, R39, 0x5410, R36 ;  /* 0x0000541027297816 */ /* 0x000fc60000000024 */
[----:B------:R-:W3:Y:S01]  /*1300*/  LDS.U8 R51, [R37+0xe] ;  /* 0x00000e0025337984 */ /* 0x000ee20000000000 */
[----:B----4-:R-:W-:-:S03]  /*1310*/  PRMT R38, R43, 0x3340, R38 ;  /* 0x000033402b267816 */ /* 0x010fc60000000026 */
[----:B------:R-:W-:Y:S04]  /*1320*/  LDS.U8 R26, [R37+0x13] ;  /* 0x00001300251a7984 */ /* 0x000fe80000000000 */
[----:B------:R-:W4:Y:S01]  /*1330*/  LDS.U8 R29, [R37+0x12] ;  /* 0x00001200251d7984 */ /* 0x000f220000000000 */
[----:B-----5:R-:W-:-:S03]  /*1340*/  PRMT R39, R45, 0x3340, R40 ;  /* 0x000033402d277816 */ /* 0x020fc60000000028 */
[----:B------:R-:W-:Y:S01]  /*1350*/  LDS.U8 R32, [R37+0x11] ;  /* 0x0000110025207984 */ /* 0x000fe20000000000 */
[----:B------:R-:W-:-:S03]  /*1360*/  PRMT R46, R39, 0x5410, R38 ;  /* 0x00005410272e7816 */ /* 0x000fc60000000026 */
[----:B------:R-:W5:Y:S01]  /*1370*/  LDS.U8 R33, [R37+0x10] ;  /* 0x0000100025217984 */ /* 0x000f620000000000 */
[----:B0-----:R-:W-:-:S03]  /*1380*/  PRMT R47, R47, 0x3340, R42 ;  /* 0x000033402f2f7816 */ /* 0x001fc6000000002a */
[----:B------:R-:W-:Y:S04]  /*1390*/  LDS.U8 R28, [R37+0x17] ;  /* 0x00001700251c7984 */ /* 0x000fe80000000000 */
[----:B------:R-:W0:Y:S01]  /*13a0*/  LDS.U8 R25, [R37+0x16] ;  /* 0x0000160025197984 */ /* 0x000e220000000000 */
[----:B--2---:R-:W-:-:S03]  /*13b0*/  PRMT R44, R49, 0x3340, R44 ;  /* 0x00003340312c7816 */ /* 0x004fc6000000002c */
[----:B------:R-:W-:Y:S01]  /*13c0*/  LDS.U8 R27, [R37+0x15] ;  /* 0x00001500251b7984 */ /* 0x000fe20000000000 */
[----:B------:R-:W-:Y:S01]  /*13d0*/  PRMT R47, R44, 0x5410, R47 ;  /* 0x000054102c2f7816 */ /* 0x000fe2000000002f */
[----:B------:R-:W-:Y:S02]  /*13e0*/  IDP.4A.S8.S8 R44, R102, R41, RZ ;  /* 0x00000029662c7226 */ /* 0x000fe400000006ff */
[----:B------:R-:W2:Y:S01]  /*13f0*/  LDS.U8 R30, [R37+0x14] ;  /* 0x00001400251e7984 */ /* 0x000ea20000000000 */
[----:B-1----:R-:W-:Y:S01]  /*1400*/  PRMT R49, R35, 0x3340, R34 ;  /* 0x0000334023317816 */ /* 0x002fe20000000022 */
[----:B------:R-:W-:Y:S02]  /*1410*/  IDP.4A.S8.S8 R35, R101, R46, R44 ;  /* 0x0000002e65237226 */ /* 0x000fe4000000062c */
[----:B------:R-:W-:Y:S02]  /*1420*/  LDS.U8 R40, [R37+0x1b] ;  /* 0x00001b0025287984 */ /* 0x000fe40000000000 */
[----:B------:R-:W-:-:S02]  /*1430*/  IDP.4A.S8.S8 R34, R100, R47, R35 ;  /* 0x0000002f64227226 */ /* 0x000fc40000000623 */
[----:B------:R-:W1:Y:S01]  /*1440*/  LDS.U8 R45, [R37+0x1a] ;  /* 0x00001a00252d7984 */ /* 0x000e620000000000 */
[----:B---3--:R-:W-:-:S03]  /*1450*/  PRMT R48, R51, 0x3340, R48 ;  /* 0x0000334033307816 */ /* 0x008fc60000000030 */
[----:B------:R-:W-:Y:S01]  /*1460*/  LDS.U8 R42, [R37+0x19] ;  /* 0x00001900252a7984 */ /* 0x000fe20000000000 */
[----:B------:R-:W-:-:S03]  /*1470*/  PRMT R48, R49, 0x5410, R48 ;  /* 0x0000541031307816 */ /* 0x000fc60000000030 */
[----:B------:R-:W3:Y:S01]  /*1480*/  LDS.U8 R43, [R37+0x18] ;  /* 0x00001800252b7984 */ /* 0x000ee20000000000 */
[----:B----4-:R-:W-:Y:S01]  /*1490*/  PRMT R29, R29, 0x3340, R26 ;  /* 0x000033401d1d7816 */ /* 0x010fe2000000001a */
[----:B------:R-:W-:Y:S01]  /*14a0*/  IDP.4A.S8.S8 R47, R99, R48, R34 ;  /* 0x00000030632f7226 */ /* 0x000fe20000000622 */
[C---:B------:R-:W-:Y:S01]  /*14b0*/  LEA R26, R24.reuse, UR4, 0x6 ;  /* 0x00000004181a7c11 */ /* 0x040fe2000f8e30ff */
[----:B------:R-:W-:Y:S01]  /*14c0*/  LDS.U8 R36, [R37+0x1f] ;  /* 0x00001f0025247984 */ /* 0x000fe20000000000 */
[----:B------:R-:W4:Y:S01]  /*14d0*/  S2UR UR4, SR_CTAID.X ;  /* 0x00000000000479c3 */ /* 0x000f220000002500 */
[----:B------:R-:W-:Y:S02]  /*14e0*/  IADD3 R24, PT, PT, R24, 0x1, RZ ;  /* 0x0000000118187810 */ /* 0x000fe40007ffe0ff */
[----:B------:R-:W4:Y:S01]  /*14f0*/  LDS.U8 R39, [R37+0x1e] ;  /* 0x00001e0025277984 */ /* 0x000f220000000000 */
[----:B-----5:R-:W-:-:S03]  /*1500*/  PRMT R44, R33, 0x3340, R32 ;  /* 0x00003340212c7816 */ /* 0x020fc60000000020 */
[----:B------:R-:W-:Y:S01]  /*1510*/  LDS.U8 R38, [R37+0x1d] ;  /* 0x00001d0025267984 */ /* 0x000fe20000000000 */
[----:B------:R-:W-:-:S03]  /*1520*/  PRMT R29, R44, 0x5410, R29 ;  /* 0x000054102c1d7816 */ /* 0x000fc6000000001d */
[----:B------:R-:W5:Y:S01]  /*1530*/  LDS.U8 R41, [R37+0x1c] ;  /* 0x00001c0025297984 */ /* 0x000f620000000000 */
[----:B0-----:R-:W-:Y:S01]  /*1540*/  PRMT R25, R25, 0x3340, R28 ;  /* 0x0000334019197816 */ /* 0x001fe2000000001c */
[----:B------:R-:W-:Y:S02]  /*1550*/  IDP.4A.S8.S8 R28, R106, R29, R47 ;  /* 0x0000001d6a1c7226 */ /* 0x000fe4000000062f */
[----:B------:R-:W-:Y:S04]  /*1560*/  LDS.U8 R33, [R37+0x23] ;  /* 0x0000230025217984 */ /* 0x000fe80000000000 */
[----:B------:R-:W0:Y:S01]  /*1570*/  LDS.U8 R34, [R37+0x22] ;  /* 0x0000220025227984 */ /* 0x000e220000000000 */
[----:B--2---:R-:W-:-:S03]  /*1580*/  PRMT R30, R30, 0x3340, R27 ;  /* 0x000033401e1e7816 */ /* 0x004fc6000000001b */
[----:B------:R-:W-:Y:S01]  /*1590*/  LDS.U8 R35, [R37+0x21] ;  /* 0x0000210025237984 */ /* 0x000fe20000000000 */
[----:B------:R-:W-:-:S03]  /*15a0*/  PRMT R25, R30, 0x5410, R25 ;  /* 0x000054101e197816 */ /* 0x000fc60000000019 */
[----:B------:R-:W2:Y:S01]  /*15b0*/  LDS.U8 R32, [R37+0x20] ;  /* 0x0000200025207984 */ /* 0x000ea20000000000 */
[----:B-1----:R-:W-:Y:S01]  /*15c0*/  PRMT R40, R45, 0x3340, R40 ;  /* 0x000033402d287816 */ /* 0x002fe20000000028 */
[----:B------:R-:W-:Y:S02]  /*15d0*/  IDP.4A.S8.S8 R29, R105, R25, R28 ;  /* 0x00000019691d7226 */ /* 0x000fe4000000061c */
[----:B------:R-:W-:Y:S04]  /*15e0*/  LDS.U8 R27, [R37+0x27] ;  /* 0x00002700251b7984 */ /* 0x000fe80000000000 */
[----:B------:R-:W1:Y:S01]  /*15f0*/  LDS.U8 R48, [R37+0x26] ;  /* 0x0000260025307984 */ /* 0x000e620000000000 */
[----:B---3--:R-:W-:-:S03]  /*1600*/  PRMT R43, R43, 0x3340, R42 ;  /* 0x000033402b2b7816 */ /* 0x008fc6000000002a */
[----:B------:R-:W-:Y:S01]  /*1610*/  LDS.U8 R47, [R37+0x25] ;  /* 0x00002500252f7984 */ /* 0x000fe20000000000 */
[----:B------:R-:W-:-:S03]  /*1620*/  PRMT R40, R43, 0x5410, R40 ;  /* 0x000054102b287816 */ /* 0x000fc60000000028 */
[----:B------:R-:W3:Y:S01]  /*1630*/  LDS.U8 R50, [R37+0x24] ;  /* 0x0000240025327984 */ /* 0x000ee20000000000 */
[----:B----4-:R-:W-:Y:S01]  /*1640*/  PRMT R36, R39, 0x3340, R36 ;  /* 0x0000334027247816 */ /* 0x010fe20000000024 */
[----:B------:R-:W-:Y:S02]  /*1650*/  IDP.4A.S8.S8 R40, R104, R40, R29 ;  /* 0x0000002868287226 */ /* 0x000fe4000000061d */
[----:B------:R-:W-:Y:S04]  /*1660*/  LDS.U8 R58, [R37+0x2b] ;  /* 0x00002b00253a7984 */ /* 0x000fe80000000000 */
        /* <DEDUP_REMOVED lines=23> */
[----:B------:R-:W-:Y:S01]  /*17e0*/  LDS.U8 R36, [R37+0x37] ;  /* 0x0000370025247984 */ /* 0x000fe20000000000 */
[----:B-----5:R-:W-:-:S03]  /*17f0*/  PRMT R56, R57, 0x3340, R56 ;  /* 0x0000334039387816 */ /* 0x020fc60000000038 */
[----:B------:R-:W4:Y:S01]  /*1800*/  LDS.U8 R35, [R37+0x36] ;  /* 0x0000360025237984 */ /* 0x000f220000000000 */
[----:B------:R-:W-:-:S03]  /*1810*/  PRMT R51, R56, 0x5410, R51 ;  /* 0x0000541038337816 */ /* 0x000fc60000000033 */
[----:B------:R-:W-:Y:S01]  /*1820*/  LDS.U8 R33, [R37+0x35] ;  /* 0x0000350025217984 */ /* 0x000fe20000000000 */
[----:B0-----:R-:W-:-:S03]  /*1830*/  PRMT R42, R43, 0x3340, R42 ;  /* 0x000033402b2a7816 */ /* 0x001fc6000000002a */
[----:B------:R-:W0:Y:S01]  /*1840*/  LDS.U8 R38, [R37+0x34] ;  /* 0x0000340025267984 */ /* 0x000e220000000000 */
[----:B------:R-:W-:-:S03]  /*1850*/  IDP.4A.S8.S8 R58, R108, R51, R47 ;  /* 0x000000336c3a7226 */ /* 0x000fc6000000062f */
[----:B------:R-:W5:Y:S01]  /*1860*/  LDS.S8 R80, [R26+0x3] ;  /* 0x000003001a507984 */ /* 0x000f620000000200 */
[----:B--2---:R-:W-:-:S03]  /*1870*/  PRMT R45, R45, 0x3340, R44 ;  /* 0x000033402d2d7816 */ /* 0x004fc6000000002c */
[----:B------:R-:W-:Y:S01]  /*1880*/  LDS.U8 R43, [R37+0x3b] ;  /* 0x00003b00252b7984 */ /* 0x000fe20000000000 */
[----:B------:R-:W-:-:S03]  /*1890*/  PRMT R47, R45, 0x5410, R42 ;  /* 0x000054102d2f7816 */ /* 0x000fc6000000002a */
[----:B------:R-:W2:Y:S01]  /*18a0*/  LDS.U8 R44, [R37+0x3a] ;  /* 0x00003a00252c7984 */ /* 0x000ea20000000000 */
[----:B-1----:R-:W-:-:S03]  /*18b0*/  PRMT R41, R41, 0x3340, R40 ;  /* 0x0000334029297816 */ /* 0x002fc60000000028 */
[----:B------:R-:W-:Y:S01]  /*18c0*/  LDS.U8 R45, [R37+0x39] ;  /* 0x00003900252d7984 */ /* 0x000fe20000000000 */
[----:B------:R-:W-:-:S03]  /*18d0*/  IDP.4A.S8.S8 R47, R107, R47, R58 ;  /* 0x0000002f6b2f7226 */ /* 0x000fc6000000063a */
[----:B------:R-:W1:Y:S01]  /*18e0*/  LDS.U8 R42, [R37+0x38] ;  /* 0x00003800252a7984 */ /* 0x000e620000000000 */
[----:B---3--:R-:W-:-:S03]  /*18f0*/  PRMT R28, R39, 0x3340, R28 ;  /* 0x00003340271c7816 */ /* 0x008fc6000000001c */
[----:B------:R-:W-:Y:S01]  /*1900*/  LDS.U8 R40, [R37+0x3e] ;  /* 0x00003e0025287984 */ /* 0x000fe20000000000 */
[----:B------:R-:W-:-:S03]  /*1910*/  PRMT R28, R41, 0x5410, R28 ;  /* 0x00005410291c7816 */ /* 0x000fc6000000001c */
[----:B------:R-:W-:Y:S04]  /*1920*/  LDS.U8 R39, [R37+0x3d] ;  /* 0x00003d0025277984 */ /* 0x000fe80000000000 */
[----:B------:R-:W3:Y:S01]  /*1930*/  LDS.U8 R41, [R37+0x3f] ;  /* 0x00003f0025297984 */ /* 0x000ee20000000000 */
[----:B----4-:R-:W-:-:S03]  /*1940*/  PRMT R35, R35, 0x3340, R36 ;  /* 0x0000334023237816 */ /* 0x010fc60000000024 */
[----:B------:R4:W3:Y:S01]  /*1950*/  LDS.U8 R58, [R37+0x3c] ;  /* 0x00003c00253a7984 */ /* 0x0008e20000000000 */
[----:B0-----:R-:W-:-:S03]  /*1960*/  PRMT R38, R38, 0x3340, R33 ;  /* 0x0000334026267816 */ /* 0x001fc60000000021 */
[----:B------:R-:W0:Y:S01]  /*1970*/  LDS.S8 R49, [R26+0x1] ;  /* 0x000001001a317984 */ /* 0x000e220000000200 */
[----:B------:R-:W-:-:S03]  /*1980*/  PRMT R38, R38, 0x5410, R35 ;  /* 0x0000541026267816 */ /* 0x000fc60000000023 */
[----:B------:R-:W0:Y:S01]  /*1990*/  LDS.S8 R33, [R26+0xf] ;  /* 0x00000f001a217984 */ /* 0x000e220000000200 */
[----:B-----5:R5:W-:Y:S01]  /*19a0*/  I2F.S16 R32, R80 ;  /* 0x0000005000207306 */ /* 0x020be20000101400 */
[----:B------:R-:W0:Y:S01]  /*19b0*/  S2R R35, SR_TID.X ;  /* 0x0000000000237919 */ /* 0x000e220000002100 */
[----:B--2---:R-:W-:Y:S01]  /*19c0*/  PRMT R36, R44, 0x3340, R43 ;  /* 0x000033402c247816 */ /* 0x004fe2000000002b */
[----:B------:R-:W-:Y:S01]  /*19d0*/  LDS.S8 R46, [R26] ;  /* 0x000000001a2e7984 */ /* 0x000fe20000000200 */
[----:B-----5:R-:W-:-:S03]  /*19e0*/  IDP.4A.S8.S8 R80, R112, R28, R47 ;  /* 0x0000001c70507226 */ /* 0x020fc6000000062f */
[----:B------:R-:W2:Y:S01]  /*19f0*/  LDS.S8 R47, [R26+0xe] ;  /* 0x00000e001a2f7984 */ /* 0x000ea20000000200 */
[----:B----4-:R-:W-:Y:S01]  /*1a00*/  IDP.4A.S8.S8 R37, R113, R38, R80 ;  /* 0x0000002671257226 */ /* 0x010fe20000000650 */
[----:B-1----:R-:W-:Y:S02]  /*1a10*/  PRMT R45, R42, 0x3340, R45 ;  /* 0x000033402a2d7816 */ /* 0x002fe4000000002d */
[----:B------:R-:W-:Y:S02]  /*1a20*/  LDS.S8 R51, [R26+0x19] ;  /* 0x000019001a337984 */ /* 0x000fe40000000200 */
[----:B------:R-:W-:Y:S02]  /*1a30*/  PRMT R36, R45, 0x5410, R36 ;  /* 0x000054102d247816 */ /* 0x000fe40000000024 */
[----:B------:R-:W1:Y:S03]  /*1a40*/  LDS.S8 R43, [R26+0x11] ;  /* 0x000011001a2b7984 */ /* 0x000e660000000200 */
[----:B------:R-:W-:Y:S01]  /*1a50*/  IDP.4A.S8.S8 R38, R114, R36, R37 ;  /* 0x0000002472267226 */ /* 0x000fe20000000625 */
[----:B------:R-:W4:Y:S01]  /*1a60*/  LDS.S8 R59, [R26+0x2] ;  /* 0x000002001a3b7984 */ /* 0x000f220000000200 */
[----:B---3--:R-:W-:Y:S01]  /*1a70*/  PRMT R40, R40, 0x3340, R41 ;  /* 0x0000334028287816 */ /* 0x008fe20000000029 */
[----:B------:R-:W-:-:S02]  /*1a80*/  IMAD.MOV.U32 R41, RZ, RZ, 0x3bbb989d ;  /* 0x3bbb989dff297424 */ /* 0x000fc400078e00ff */
[----:B------:R-:W-:Y:S01]  /*1a90*/  LDS.S8 R81, [R26+0x1b] ;  /* 0x00001b001a517984 */ /* 0x000fe20000000200 */
[----:B------:R-:W-:-:S03]  /*1aa0*/  PRMT R39, R58, 0x3340, R39 ;  /* 0x000033403a277816 */ /* 0x000fc60000000027 */
[----:B------:R-:W-:Y:S01]  /*1ab0*/  LDS.S8 R25, [R26+0x4] ;  /* 0x000004001a197984 */ /* 0x000fe20000000200 */
[----:B------:R-:W-:Y:S01]  /*1ac0*/  PRMT R39, R39, 0x5410, R40 ;  /* 0x0000541027277816 */ /* 0x000fe20000000028 */
[----:B0-----:R-:W-:Y:S01]  /*1ad0*/  IMAD R37, R116, UR4, R35 ;  /* 0x0000000474257c24 */ /* 0x001fe2000f8e0223 */
[----:B------:R0:W-:Y:S01]  /*1ae0*/  I2F.S16 R34, R49 ;  /* 0x0000003100227306 */ /* 0x0001e20000101400 */
[C---:B------:R-:W-:Y:S01]  /*1af0*/  IADD3 R35, PT, PT, R24.reuse, R119, RZ ;  /* 0x0000007718237210 */ /* 0x040fe20007ffe0ff */
[----:B------:R-:W-:Y:S01]  /*1b00*/  LDS.S8 R29, [R26+0x5] ;  /* 0x000005001a1d7984 */ /* 0x000fe20000000200 */
[----:B------:R-:W-:Y:S02]  /*1b10*/  IDP.4A.S8.S8 R38, R115, R39, R38 ;  /* 0x0000002773267226 */ /* 0x000fe40000000626 */
[----:B------:R-:W-:Y:S01]  /*1b20*/  ISETP.GT.AND P0, PT, R35, R37, PT ;  /* 0x000000252300720c */ /* 0x000fe20003f04270 */
[----:B------:R-:W-:Y:S02]  /*1b30*/  LDS.S8 R56, [R26+0xb] ;  /* 0x00000b001a387984 */ /* 0x000fe40000000200 */
[----:B------:R-:W-:Y:S01]  /*1b40*/  I2FP.F32.S32 R38, R38 ;  /* 0x0000002600267245 */ /* 0x000fe20000201400 */
[----:B------:R3:W-:Y:S01]  /*1b50*/  I2F.S16 R40, R33 ;  /* 0x0000002100287306 */ /* 0x0007e20000101400 */
[----:B0-----:R-:W0:Y:S01]  /*1b60*/  LDS.S8 R49, [R26+0xd] ;  /* 0x00000d001a317984 */ /* 0x001e220000000200 */
[----:B------:R-:W-:-:S02]  /*1b70*/  ISETP.GE.OR P0, PT, R24, R118, P0 ;  /* 0x000000761800720c */ /* 0x000fc40000706670 */
[----:B------:R-:W-:Y:S01]  /*1b80*/  FMUL R38, R38, UR6 ;  /* 0x0000000626267c20 */ /* 0x000fe20008400000 */
[----:B------:R-:W-:Y:S03]  /*1b90*/  LDS.S8 R42, [R26+0x12] ;  /* 0x000012001a2a7984 */ /* 0x000fe60000000200 */
[----:B--2---:R-:W-:Y:S01]  /*1ba0*/  I2F.S16 R80, R47 ;  /* 0x0000002f00507306 */ /* 0x004fe20000101400 */
[C---:B------:R-:W-:Y:S01]  /*1bb0*/  FMNMX R116, R38.reuse, R31, !PT ;  /* 0x0000001f26747209 */ /* 0x040fe20007800000 */
[----:B------:R-:W-:Y:S04]  /*1bc0*/  LDS.S8 R44, [R26+0x10] ;  /* 0x000010001a2c7984 */ /* 0x000fe80000000200 */
[----:B---3--:R-:W-:Y:S01]  /*1bd0*/  FADD R33, R38, -R116 ;  /* 0x8000007426217221 */ /* 0x008fe20000000000 */
[----:B------:R-:W-:-:S02]  /*1be0*/  HFMA2 R38, -RZ, RZ, 3.7421875, 0 ;  /* 0x437c0000ff267431 */ /* 0x000fc400000001ff */
[----:B------:R-:W-:Y:S01]  /*1bf0*/  FADD R37, -R116, R31 ;  /* 0x0000001f74257221 */ /* 0x000fe20000000100 */
[----:B------:R2:W-:Y:S01]  /*1c00*/  I2F.S16 R30, R46 ;  /* 0x0000002e001e7306 */ /* 0x0005e20000101400 */
[-C--:B------:R-:W-:Y:S01]  /*1c10*/  FFMA.SAT R31, R33, R41.reuse, 0.5 ;  /* 0x3f000000211f7423 */ /* 0x080fe20000002029 */
[----:B------:R-:W-:Y:S01]  /*1c20*/  LDS.S8 R36, [R26+0x14] ;  /* 0x000014001a247984 */ /* 0x000fe20000000200 */
[----:B------:R-:W-:-:S03]  /*1c30*/  FFMA.SAT R35, R37, R41, 0.5 ;  /* 0x3f00000025237423 */ /* 0x000fc60000002029 */
[----:B------:R-:W-:Y:S01]  /*1c40*/  LDS.S8 R48, [R26+0xa] ;  /* 0x00000a001a307984 */ /* 0x000fe20000000200 */
[-C--:B------:R-:W-:Y:S01]  /*1c50*/  FFMA.RM R31, R31, R38.reuse, 12582913 ;  /* 0x4b4000011f1f7423 */ /* 0x080fe20000004026 */
[----:B------:R-:W-:Y:S02]  /*1c60*/  FFMA.RM R35, R35, R38, 12582913 ;  /* 0x4b40000123237423 */ /* 0x000fe40000004026 */
[----:B--2---:R-:W2:Y:S01]  /*1c70*/  LDS.S8 R46, [R26+0x8] ;  /* 0x000008001a2e7984 */ /* 0x004ea20000000200 */
[----:B-1----:R-:W-:Y:S01]  /*1c80*/  I2F.S16 R43, R43 ;  /* 0x0000002b002b7306 */ /* 0x002fe20000101400 */
[----:B------:R-:W-:Y:S01]  /*1c90*/  FADD R47, R31, -12583039 ;  /* 0xcb40007f1f2f7421 */ /* 0x000fe20000000000 */
[----:B------:R-:W-:Y:S01]  /*1ca0*/  FADD R41, R35, -12583039 ;  /* 0xcb40007f23297421 */ /* 0x000fe20000000000 */
[----:B------:R-:W1:Y:S02]  /*1cb0*/  LDS.S8 R38, [R26+0x16] ;  /* 0x000016001a267984 */ /* 0x000e640000000200 */
[----:B------:R-:W-:Y:S01]  /*1cc0*/  FFMA R47, R33, 1.4426950216293334961, -R47 ;  /* 0x3fb8aa3b212f7823 */ /* 0x000fe2000000082f */
[----:B------:R-:W-:Y:S01]  /*1cd0*/  FFMA R41, R37, 1.4426950216293334961, -R41 ;  /* 0x3fb8aa3b25297823 */ /* 0x000fe20000000829 */
[----:B------:R-:W-:Y:S01]  /*1ce0*/  LDS.S8 R124, [R26+0x6] ;  /* 0x000006001a7c7984 */ /* 0x000fe20000000200 */
[----:B----4-:R3:W-:Y:S01]  /*1cf0*/  I2F.S16 R27, R59 ;  /* 0x0000003b001b7306 */ /* 0x0107e20000101400 */
[----:B------:R-:W-:Y:S01]  /*1d00*/  FFMA R57, R33, 1.925963033500011079e-08, R47 ;  /* 0x32a5706021397823 */ /* 0x000fe2000000002f */
[----:B------:R-:W-:Y:S01]  /*1d10*/  FFMA R45, R37, 1.925963033500011079e-08, R41 ;  /* 0x32a57060252d7823 */ /* 0x000fe20000000029 */
[----:B------:R-:W-:Y:S01]  /*1d20*/  SHF.L.U32 R47, R35, 0x17, RZ ;  /* 0x00000017232f7819 */ /* 0x000fe200000006ff */
[----:B------:R-:W4:Y:S04]  /*1d30*/  LDS.S8 R33, [R26+0x1a] ;  /* 0x00001a001a217984 */ /* 0x000f280000000200 */
[----:B------:R-:W-:Y:S01]  /*1d40*/  MUFU.EX2 R57, R57 ;  /* 0x0000003900397308 */ /* 0x000fe20000000800 */
[----:B------:R-:W-:Y:S04]  /*1d50*/  LDS.S8 R41, [R26+0x18] ;  /* 0x000018001a297984 */ /* 0x000fe80000000200 */
[----:B---3--:R-:W-:Y:S03]  /*1d60*/  LDS.S8 R59, [R26+0x1c] ;  /* 0x00001c001a3b7984 */ /* 0x008fe60000000200 */
[----:B------:R-:W3:Y:S01]  /*1d70*/  MUFU.EX2 R45, R45 ;  /* 0x0000002d002d7308 */ /* 0x000ee20000000800 */
[----:B------:R-:W-:Y:S04]  /*1d80*/  LDS.S8 R35, [R26+0x20] ;  /* 0x000020001a237984 */ /* 0x000fe80000000200 */
[----:B------:R-:W-:Y:S03]  /*1d90*/  LDS.S8 R120, [R26+0xc] ;  /* 0x00000c001a787984 */ /* 0x000fe60000000200 */
[----:B0-----:R0:W-:Y:S01]  /*1da0*/  I2F.S16 R58, R49 ;  /* 0x00000031003a7306 */ /* 0x0011e20000101400 */
[----:B------:R-:W-:Y:S04]  /*1db0*/  LDS.S8 R122, [R26+0x7] ;  /* 0x000007001a7a7984 */ /* 0x000fe80000000200 */
[----:B------:R-:W-:Y:S03]  /*1dc0*/  LDS.S8 R50, [R26+0x9] ;  /* 0x000009001a327984 */ /* 0x000fe60000000200 */
[----:B--2---:R-:W2:Y:S01]  /*1dd0*/  I2F.S16 R28, R46 ;  /* 0x0000002e001c7306 */ /* 0x004ea20000101400 */
[----:B0-----:R-:W-:-:S02]  /*1de0*/  IMAD.SHL.U32 R49, R31, 0x800000, RZ ;  /* 0x008000001f317824 */ /* 0x001fc400078e00ff */
[----:B---3--:R-:W-:Y:S01]  /*1df0*/  FMUL R47, R47, R45 ;  /* 0x0000002d2f2f7220 */ /* 0x008fe20000400000 */
[----:B------:R-:W-:Y:S01]  /*1e00*/  LDS.S8 R31, [R26+0x1e] ;  /* 0x00001e001a1f7984 */ /* 0x000fe20000000200 */
[----:B------:R-:W-:-:S03]  /*1e10*/  FMUL R49, R49, R57 ;  /* 0x0000003931317220 */ /* 0x000fc60000400000 */
[----:B------:R-:W-:Y:S01]  /*1e20*/  LDS.S8 R57, [R26+0x1d] ;  /* 0x00001d001a397984 */ /* 0x000fe20000000200 */
[----:B-1----:R-:W0:Y:S01]  /*1e30*/  I2F.S16 R38, R38 ;  /* 0x0000002600267306 */ /* 0x002e220000101400 */
[C---:B------:R-:W-:Y:S01]  /*1e40*/  FMUL R30, R49.reuse, R30 ;  /* 0x0000001e311e7220 */ /* 0x040fe20000400000 */
[C---:B------:R-:W-:Y:S01]  /*1e50*/  FMUL R43, R49.reuse, R43 ;  /* 0x0000002b312b7220 */ /* 0x040fe20000400000 */
[----:B------:R-:W-:Y:S01]  /*1e60*/  LDS.S8 R45, [R26+0x1f] ;  /* 0x00001f001a2d7984 */ /* 0x000fe20000000200 */
[----:B------:R-:W-:Y:S01]  /*1e70*/  FMUL R27, R49, R27 ;  /* 0x0000001b311b7220 */ /* 0x000fe20000400000 */
[C---:B------:R-:W-:Y:S01]  /*1e80*/  FFMA R2, R47.reuse, R2, R30 ;  /* 0x000000022f027223 */ /* 0x040fe2000000001e */
[----:B------:R-:W-:Y:S01]  /*1e90*/  FFMA R19, R47, R19, R43 ;  /* 0x000000132f137223 */ /* 0x000fe2000000002b */
[----:B--2---:R-:W-:Y:S01]  /*1ea0*/  FMUL R28, R49, R28 ;  /* 0x0000001c311c7220 */ /* 0x004fe20000400000 */
[----:B------:R1:W2:Y:S01]  /*1eb0*/  I2F.S16 R30, R51 ;  /* 0x00000033001e7306 */ /* 0x0002a20000101400 */
[----:B------:R-:W-:Y:S01]  /*1ec0*/  LDS.S8 R43, [R26+0x2f] ;  /* 0x00002f001a2b7984 */ /* 0x000fe20000000200 */
[----:B------:R-:W-:Y:S01]  /*1ed0*/  FFMA R4, R47, R4, R27 ;  /* 0x000000042f047223 */ /* 0x000fe2000000001b */
[----:B------:R-:W-:Y:S01]  /*1ee0*/  FMUL R34, R49, R34 ;  /* 0x0000002231227220 */ /* 0x000fe20000400000 */
[----:B------:R-:W-:Y:S01]  /*1ef0*/  FFMA R10, R47, R10, R28 ;  /* 0x0000000a2f0a7223 */ /* 0x000fe2000000001c */
[----:B------:R-:W-:Y:S01]  /*1f00*/  LDS.S8 R39, [R26+0x15] ;  /* 0x000015001a277984 */ /* 0x000fe20000000200 */
[----:B------:R-:W-:Y:S01]  /*1f10*/  FMUL R32, R49, R32 ;  /* 0x0000002031207220 */ /* 0x000fe20000400000 */
[----:B------:R-:W-:Y:S01]  /*1f20*/  FFMA R3, R47, R3, R34 ;  /* 0x000000032f037223 */ /* 0x000fe20000000022 */
[----:B------:R3:W-:Y:S01]  /*1f30*/  I2F.S16 R27, R81 ;  /* 0x00000051001b7306 */ /* 0x0007e20000101400 */
[----:B-1----:R-:W1:Y:S01]  /*1f40*/  LDS.S8 R51, [R26+0x21] ;  /* 0x000021001a337984 */ /* 0x002e620000000200 */
[----:B0-----:R-:W-:Y:S01]  /*1f50*/  FMUL R38, R49, R38 ;  /* 0x0000002631267220 */ /* 0x001fe20000400000 */
[----:B------:R-:W-:Y:S01]  /*1f60*/  FFMA R5, R47, R5, R32 ;  /* 0x000000052f057223 */ /* 0x000fe20000000020 */
[----:B------:R-:W-:Y:S01]  /*1f70*/  FMUL R40, R49, R40 ;  /* 0x0000002831287220 */ /* 0x000fe20000400000 */
[----:B------:R-:W-:Y:S01]  /*1f80*/  LDS.S8 R37, [R26+0x17] ;  /* 0x000017001a257984 */ /* 0x000fe20000000200 */
[----:B------:R-:W-:Y:S01]  /*1f90*/  FFMA R52, R47, R52, R38 ;  /* 0x000000342f347223 */ /* 0x000fe20000000026 */
[----:B--2---:R-:W-:Y:S01]  /*1fa0*/  FMUL R30, R49, R30 ;  /* 0x0000001e311e7220 */ /* 0x004fe20000400000 */
[----:B------:R-:W0:Y:S01]  /*1fb0*/  I2F.S16 R25, R25 ;  /* 0x0000001900197306 */ /* 0x000e220000101400 */
[----:B---3--:R-:W2:Y:S01]  /*1fc0*/  LDS.S8 R81, [R26+0x24] ;  /* 0x000024001a517984 */ /* 0x008ea20000000200 */
[----:B------:R-:W-:Y:S01]  /*1fd0*/  FFMA R17, R47, R17, R40 ;  /* 0x000000112f117223 */ /* 0x000fe20000000028 */
[----:B------:R-:W-:Y:S01]  /*1fe0*/  FMUL R58, R49, R58 ;  /* 0x0000003a313a7220 */ /* 0x000fe20000400000 */
[C---:B------:R-:W-:Y:S01]  /*1ff0*/  FFMA R55, R47.reuse, R55, R30 ;  /* 0x000000372f377223 */ /* 0x040fe2000000001e */
[----:B------:R-:W-:Y:S01]  /*2000*/  LDS.S8 R46, [R26+0x13] ;  /* 0x000013001a2e7984 */ /* 0x000fe20000000200 */
[C---:B------:R-:W-:Y:S01]  /*2010*/  FFMA R0, R47.reuse, R0, R49 ;  /* 0x000000002f007223 */ /* 0x040fe20000000031 */
[----:B------:R-:W-:Y:S01]  /*2020*/  FFMA R15, R47, R15, R58 ;  /* 0x0000000f2f0f7223 */ /* 0x000fe2000000003a */
[----:B------:R-:W3:Y:S01]  /*2030*/  I2F.S16 R29, R29 ;  /* 0x0000001d001d7306 */ /* 0x000ee20000101400 */
[----:B------:R-:W-:Y:S04]  /*2040*/  LDS.S8 R121, [R26+0x23] ;  /* 0x000023001a797984 */ /* 0x000fe80000000200 */
[----:B------:R-:W-:Y:S01]  /*2050*/  LDS.S8 R40, [R26+0x2d] ;  /* 0x00002d001a287984 */ /* 0x000fe20000000200 */
[----:B0-----:R-:W-:-:S02]  /*2060*/  FMUL R25, R49, R25 ;  /* 0x0000001931197220 */ /* 0x001fc40000400000 */
[----:B----4-:R0:W4:Y:S01]  /*2070*/  I2F.S16 R34, R33 ;  /* 0x0000002100227306 */ /* 0x0101220000101400 */
[----:B------:R-:W-:Y:S01]  /*2080*/  LDS.S8 R30, [R26+0x37] ;  /* 0x000037001a1e7984 */ /* 0x000fe20000000200 */
[----:B------:R-:W-:Y:S01]  /*2090*/  FFMA R6, R47, R6, R25 ;  /* 0x000000062f067223 */ /* 0x000fe20000000019 */
[----:B---3--:R-:W-:-:S05]  /*20a0*/  FMUL R29, R49, R29 ;  /* 0x0000001d311d7220 */ /* 0x008fca0000400000 */
[----:B------:R-:W3:Y:S01]  /*20b0*/  I2F.S16 R56, R56 ;  /* 0x0000003800387306 */ /* 0x000ee20000101400 */
[----:B0-----:R-:W-:Y:S01]  /*20c0*/  LDS.S8 R33, [R26+0x22] ;  /* 0x000022001a217984 */ /* 0x001fe20000000200 */
[----:B------:R-:W-:Y:S01]  /*20d0*/  FFMA R7, R47, R7, R29 ;  /* 0x000000072f077223 */ /* 0x000fe2000000001d */
[----:B----4-:R-:W-:-:S05]  /*20e0*/  FMUL R34, R49, R34 ;  /* 0x0000002231227220 */ /* 0x010fca0000400000 */
[----:B------:R-:W0:Y:S01]  /*20f0*/  I2F.S16 R42, R42 ;  /* 0x0000002a002a7306 */ /* 0x000e220000101400 */
[----:B------:R-:W-:Y:S01]  /*2100*/  FFMA R60, R47, R60, R34 ;  /* 0x0000003c2f3c7223 */ /* 0x000fe20000000022 */
[----:B---3--:R-:W-:-:S06]  /*2110*/  FMUL R56, R49, R56 ;  /* 0x0000003831387220 */ /* 0x008fcc0000400000 */
[----:B-1----:R1:W3:Y:S01]  /*2120*/  I2F.S16 R28, R51 ;  /* 0x00000033001c7306 */ /* 0x0022e20000101400 */
[----:B------:R-:W-:Y:S01]  /*2130*/  FFMA R13, R47, R13, R56 ;  /* 0x0000000d2f0d7223 */ /* 0x000fe20000000038 */
[----:B0-----:R-:W-:-:S06]  /*2140*/  FMUL R42, R49, R42 ;  /* 0x0000002a312a7220 */ /* 0x001fcc0000400000 */
[----:B------:R-:W0:Y:S01]  /*2150*/  I2F.S16 R44, R44 ;  /* 0x0000002c002c7306 */ /* 0x000e220000101400 */
[----:B-1----:R-:W1:Y:S01]  /*2160*/  LDS.S8 R51, [R26+0x29] ;  /* 0x000029001a337984 */ /* 0x002e620000000200 */
[----:B------:R-:W-:-:S03]  /*2170*/  FFMA R20, R47, R20, R42 ;  /* 0x000000142f147223 */ /* 0x000fc6000000002a */
[----:B------:R-:W-:Y:S01]  /*2180*/  LDS.S8 R42, [R26+0x30] ;  /* 0x000030001a2a7984 */ /* 0x000fe20000000200 */
[----:B---3--:R-:W-:Y:S02]  /*2190*/  FMUL R28, R49, R28 ;  /* 0x0000001c311c7220 */ /* 0x008fe40000400000 */
[----:B------:R3:W4:Y:S02]  /*21a0*/  I2F.S16 R38, R43 ;  /* 0x0000002b00267306 */ /* 0x0007240000101400 */
[----:B------:R-:W-:Y:S01]  /*21b0*/  FFMA R67, R47, R67, R28 ;  /* 0x000000432f437223 */ /* 0x000fe2000000001c */
[----:B0-----:R-:W-:-:S05]  /*21c0*/  FMUL R44, R49, R44 ;  /* 0x0000002c312c7220 */ /* 0x001fca0000400000 */
[----:B------:R-:W0:Y:S01]  /*21d0*/  I2F.S16 R41, R41 ;  /* 0x0000002900297306 */ /* 0x000e220000101400 */
[----:B---3--:R-:W-:Y:S02]  /*21e0*/  FMUL R43, R49, R27 ;  /* 0x0000001b312b7220 */ /* 0x008fe40000400000 */
[----:B------:R-:W-:Y:S01]  /*21f0*/  LDS.S8 R27, [R26+0x38] ;  /* 0x000038001a1b7984 */ /* 0x000fe20000000200 */
[C---:B------:R-:W-:Y:S01]  /*2200*/  FFMA R18, R47.reuse, R18, R44 ;  /* 0x000000122f127223 */ /* 0x040fe2000000002c */
[----:B------:R-:W-:Y:S02]  /*2210*/  FFMA R61, R47, R61, R43 ;  /* 0x0000003d2f3d7223 */ /* 0x000fe4000000002b */
[----:B------:R-:W-:Y:S01]  /*2220*/  LDS.S8 R43, [R26+0x39] ;  /* 0x000039001a2b7984 */ /* 0x000fe20000000200 */
[----:B------:R3:W5:Y:S01]  /*2230*/  I2F.S16 R25, R57 ;  /* 0x0000003900197306 */ /* 0x0007620000101400 */
[----:B----4-:R-:W-:-:S04]  /*2240*/  FMUL R38, R49, R38 ;  /* 0x0000002631267220 */ /* 0x010fc80000400000 */
[----:B------:R-:W-:Y:S01]  /*2250*/  FFMA R83, R47, R83, R38 ;  /* 0x000000532f537223 */ /* 0x000fe20000000026 */
[----:B0-----:R-:W-:Y:S02]  /*2260*/  FMUL R41, R49, R41 ;  /* 0x0000002931297220 */ /* 0x001fe40000400000 */
[----:B------:R0:W4:Y:S01]  /*2270*/  I2F.S16 R29, R45 ;  /* 0x0000002d001d7306 */ /* 0x0001220000101400 */
[----:B---3--:R-:W3:Y:S01]  /*2280*/  LDS.S8 R57, [R26+0x25] ;  /* 0x000025001a397984 */ /* 0x008ee20000000200 */
[----:B------:R-:W-:-:S03]  /*2290*/  FFMA R54, R47, R54, R41 ;  /* 0x000000362f367223 */ /* 0x000fc60000000029 */
[----:B------:R-:W-:Y:S01]  /*22a0*/  LDS.S8 R41, [R26+0x35] ;  /* 0x000035001a297984 */ /* 0x000fe20000000200 */
[----:B-----5:R-:W-:Y:S02]  /*22b0*/  FMUL R25, R49, R25 ;  /* 0x0000001931197220 */ /* 0x020fe40000400000 */
[----:B------:R5:W-:Y:S01]  /*22c0*/  I2F.S16 R32, R59 ;  /* 0x0000003b00207306 */ /* 0x000be20000101400 */
[----:B0-----:R-:W0:Y:S01]  /*22d0*/  LDS.S8 R45, [R26+0x27] ;  /* 0x000027001a2d7984 */ /* 0x001e220000000200 */
[----:B------:R-:W-:-:S03]  /*22e0*/  FFMA R63, R47, R63, R25 ;  /* 0x0000003f2f3f7223 */ /* 0x000fc60000000019 */
[----:B------:R-:W-:Y:S01]  /*22f0*/  LDS.S8 R25, [R26+0x3b] ;  /* 0x00003b001a197984 */ /* 0x000fe20000000200 */
[----:B----4-:R-:W-:Y:S02]  /*2300*/  FMUL R29, R49, R29 ;  /* 0x0000001d311d7220 */ /* 0x010fe40000400000 */
[----:B------:R-:W4:Y:S01]  /*2310*/  I2F.S16 R36, R36 ;  /* 0x0000002400247306 */ /* 0x000f220000101400 */
[----:B-----5:R-:W5:Y:S01]  /*2320*/  LDS.S8 R59, [R26+0x26] ;  /* 0x000026001a3b7984 */ /* 0x020f620000000200 */
[----:B------:R-:W-:-:S03]  /*2330*/  FFMA R65, R47, R65, R29 ;  /* 0x000000412f417223 */ /* 0x000fc6000000001d */
[----:B------:R-:W-:Y:S03]  /*2340*/  LDS.S8 R29, [R26+0x3c] ;  /* 0x00003c001a1d7984 */ /* 0x000fe60000000200 */
[----:B--2---:R2:W-:Y:S01]  /*2350*/  I2F.S16 R56, R81 ;  /* 0x0000005100387306 */ /* 0x0045e20000101400 */
[----:B----4-:R-:W-:-:S07]  /*2360*/  FMUL R36, R49, R36 ;  /* 0x0000002431247220 */ /* 0x010fce0000400000 */
[----:B------:R-:W4:Y:S01]  /*2370*/  I2F.S16 R31, R31 ;  /* 0x0000001f001f7306 */ /* 0x000f220000101400 */
[----:B--2---:R-:W2:Y:S01]  /*2380*/  LDS.S8 R81, [R26+0x2c] ;  /* 0x00002c001a517984 */ /* 0x004ea20000000200 */
[----:B------:R-:W-:-:S03]  /*2390*/  FFMA R22, R47, R22, R36 ;  /* 0x000000162f167223 */ /* 0x000fc60000000024 */
[----:B------:R-:W-:Y:S03]  /*23a0*/  LDS.S8 R36, [R26+0x32] ;  /* 0x000032001a247984 */ /* 0x000fe60000000200 */
[----:B------:R-:W1:Y:S01]  /*23b0*/  I2F.S16 R35, R35 ;  /* 0x0000002300237306 */ /* 0x000e620000101400 */
[----:B----4-:R-:W-:-:S07]  /*23c0*/  FMUL R31, R49, R31 ;  /* 0x0000001f311f7220 */ /* 0x010fce0000400000 */
[----:B------:R-:W4:Y:S01]  /*23d0*/  I2F.S16 R48, R48 ;  /* 0x0000003000307306 */ /* 0x000f220000101400 */
[----:B------:R-:W-:Y:S02]  /*23e0*/  FFMA R64, R47, R64, R31 ;  /* 0x000000402f407223 */ /* 0x000fe4000000001f */
[----:B------:R-:W-:Y:S01]  /*23f0*/  LDS.S8 R31, [R26+0x3a] ;  /* 0x00003a001a1f7984 */ /* 0x000fe20000000200 */
[----:B-1----:R-:W-:-:S04]  /*2400*/  FMUL R35, R49, R35 ;  /* 0x0000002331237220 */ /* 0x002fc80000400000 */
[----:B------:R1:W3:Y:S01]  /*2410*/  I2F.S16 R44, R51 ;  /* 0x00000033002c7306 */ /* 0x0002e20000101400 */
[----:B------:R-:W-:Y:S01]  /*2420*/  FFMA R66, R47, R66, R35 ;  /* 0x000000422f427223 */ /* 0x000fe20000000023 */
[C---:B------:R-:W-:Y:S01]  /*2430*/  FMUL R35, R49.reuse, R56 ;  /* 0x0000003831237220 */ /* 0x040fe20000400000 */
[----:B----4-:R-:W-:-:S05]  /*2440*/  FMUL R48, R49, R48 ;  /* 0x0000003031307220 */ /* 0x010fca0000400000 */
[----:B------:R-:W4:Y:S01]  /*2450*/  I2F.S16 R124, R124 ;  /* 0x0000007c007c7306 */ /* 0x000f220000101400 */
[----:B-1----:R-:W1:Y:S01]  /*2460*/  LDS.S8 R51, [R26+0x34] ;  /* 0x000034001a337984 */ /* 0x002e620000000200 */
[C---:B------:R-:W-:Y:S01]  /*2470*/  FFMA R70, R47.reuse, R70, R35 ;  /* 0x000000462f467223 */ /* 0x040fe20000000023 */
[----:B------:R-:W-:Y:S02]  /*2480*/  FFMA R12, R47, R12, R48 ;  /* 0x0000000c2f0c7223 */ /* 0x000fe40000000030 */
[----:B------:R-:W-:Y:S01]  /*2490*/  LDS.S8 R35, [R26+0x3e] ;  /* 0x00003e001a237984 */ /* 0x000fe20000000200 */
[----:B---3--:R-:W-:Y:S02]  /*24a0*/  FMUL R44, R49, R44 ;  /* 0x0000002c312c7220 */ /* 0x008fe40000400000 */
[----:B------:R-:W3:Y:S02]  /*24b0*/  I2F.S16 R120, R120 ;  /* 0x0000007800787306 */ /* 0x000ee40000101400 */
[----:B------:R-:W-:Y:S01]  /*24c0*/  FFMA R75, R47, R75, R44 ;  /* 0x0000004b2f4b7223 */ /* 0x000fe2000000002c */
[----:B----4-:R-:W-:-:S05]  /*24d0*/  FMUL R124, R49, R124 ;  /* 0x0000007c317c7220 */ /* 0x010fca0000400000 */
[----:B------:R-:W4:Y:S01]  /*24e0*/  I2F.S16 R122, R122 ;  /* 0x0000007a007a7306 */ /* 0x000f220000101400 */
[----:B------:R-:W-:Y:S01]  /*24f0*/  FFMA R8, R47, R8, R124 ;  /* 0x000000082f087223 */ /* 0x000fe2000000007c */
[----:B---3--:R-:W-:-:S06]  /*2500*/  FMUL R120, R49, R120 ;  /* 0x0000007831787220 */ /* 0x008fcc0000400000 */
[----:B------:R-:W3:Y:S01]  /*2510*/  I2F.S16 R50, R50 ;  /* 0x0000003200327306 */ /* 0x000ee20000101400 */
[----:B------:R-:W-:Y:S01]  /*2520*/  FFMA R14, R47, R14, R120 ;  /* 0x0000000e2f0e7223 */ /* 0x000fe20000000078 */
[----:B----4-:R-:W-:-:S06]  /*2530*/  FMUL R122, R49, R122 ;  /* 0x0000007a317a7220 */ /* 0x010fcc0000400000 */
[----:B------:R-:W4:Y:S01]  /*2540*/  I2F.S16 R39, R39 ;  /* 0x0000002700277306 */ /* 0x000f220000101400 */
[----:B------:R-:W-:Y:S02]  /*2550*/  FFMA R9, R47, R9, R122 ;  /* 0x000000092f097223 */ /* 0x000fe4000000007a */
[----:B------:R-:W-:Y:S01]  /*2560*/  LDS.S8 R122, [R26+0x2a] ;  /* 0x00002a001a7a7984 */ /* 0x000fe20000000200 */
[----:B---3--:R-:W-:-:S04]  /*2570*/  FMUL R50, R49, R50 ;  /* 0x0000003231327220 */ /* 0x008fc80000400000 */
[----:B------:R-:W3:Y:S01]  /*2580*/  I2F.S16 R37, R37 ;  /* 0x0000002500257306 */ /* 0x000ee20000101400 */
[----:B------:R-:W-:Y:S02]  /*2590*/  FFMA R11, R47, R11, R50 ;  /* 0x0000000b2f0b7223 */ /* 0x000fe40000000032 */
[----:B------:R-:W1:Y:S01]  /*25a0*/  LDS.S8 R50, [R26+0x28] ;  /* 0x000028001a327984 */ /* 0x000e620000000200 */
[----:B----4-:R-:W-:-:S04]  /*25b0*/  FMUL R39, R49, R39 ;  /* 0x0000002731277220 */ /* 0x010fc80000400000 */
[----:B------:R-:W4:Y:S01]  /*25c0*/  I2F.S16 R33, R33 ;  /* 0x0000002100217306 */ /* 0x000f220000101400 */
[----:B------:R-:W-:Y:S02]  /*25d0*/  FFMA R23, R47, R23, R39 ;  /* 0x000000172f177223 */ /* 0x000fe40000000027 */
[----:B------:R-:W-:Y:S01]  /*25e0*/  LDS.S8 R39, [R26+0x33] ;  /* 0x000033001a277984 */ /* 0x000fe20000000200 */
[----:B---3--:R-:W-:-:S04]  /*25f0*/  FMUL R37, R49, R37 ;  /* 0x0000002531257220 */ /* 0x008fc80000400000 */
[----:B------:R-:W3:Y:S01]  /*2600*/  I2F.S16 R46, R46 ;  /* 0x0000002e002e7306 */ /* 0x000ee20000101400 */
[----:B------:R-:W-:Y:S02]  /*2610*/  FFMA R53, R47, R53, R37 ;  /* 0x000000352f357223 */ /* 0x000fe40000000025 */
[----:B------:R-:W-:Y:S01]  /*2620*/  LDS.S8 R37, [R26+0x36] ;  /* 0x000036001a257984 */ /* 0x000fe20000000200 */
[----:B----4-:R-:W-:-:S04]  /*2630*/  FMUL R33, R49, R33 ;  /* 0x0000002131217220 */ /* 0x010fc80000400000 */
[----:B------:R4:W0:Y:S01]  /*2640*/  I2F.S16 R48, R121 ;  /* 0x0000007900307306 */ /* 0x0008220000101400 */
[----:B------:R-:W-:Y:S02]  /*2650*/  FFMA R68, R47, R68, R33 ;  /* 0x000000442f447223 */ /* 0x000fe40000000021 */
[----:B------:R-:W-:Y:S01]  /*2660*/  LDS.S8 R33, [R26+0x3d] ;  /* 0x00003d001a217984 */ /* 0x000fe20000000200 */
[----:B---3--:R-:W-:-:S04]  /*2670*/  FMUL R46, R49, R46 ;  /* 0x0000002e312e7220 */ /* 0x008fc80000400000 */
[----:B------:R3:W5:Y:S01]  /*2680*/  I2F.S16 R120, R57 ;  /* 0x0000003900787306 */ /* 0x0007620000101400 */
[----:B----4-:R-:W-:Y:S02]  /*2690*/  FMUL R121, R49, R80 ;  /* 0x0000005031797220 */ /* 0x010fe40000400000 */
[----:B------:R-:W4:Y:S01]  /*26a0*/  LDS.S8 R80, [R26+0x2b] ;  /* 0x00002b001a507984 */ /* 0x000f220000000200 */
[C---:B------:R-:W-:Y:S01]  /*26b0*/  FFMA R21, R47.reuse, R21, R46 ;  /* 0x000000152f157223 */ /* 0x040fe2000000002e */
[----:B------:R-:W-:Y:S01]  /*26c0*/  FFMA R16, R47, R16, R121 ;  /* 0x000000102f107223 */ /* 0x000fe20000000079 */
[----:B0-----:R-:W-:Y:S02]  /*26d0*/  FMUL R48, R49, R48 ;  /* 0x0000003031307220 */ /* 0x001fe40000400000 */
[----:B------:R0:W2:Y:S01]  /*26e0*/  I2F.S16 R124, R45 ;  /* 0x0000002d007c7306 */ /* 0x0000a20000101400 */
[----:B---3--:R-:W3:Y:S01]  /*26f0*/  LDS.S8 R57, [R26+0x2e] ;  /* 0x00002e001a397984 */ /* 0x008ee20000000200 */
[----:B------:R-:W-:Y:S01]  /*2700*/  FFMA R69, R47, R69, R48 ;  /* 0x000000452f457223 */ /* 0x000fe20000000030 */
[----:B-----5:R-:W-:-:S05]  /*2710*/  FMUL R120, R49, R120 ;  /* 0x0000007831787220 */ /* 0x020fca0000400000 */
[----:B------:R5:W1:Y:S01]  /*2720*/  I2F.S16 R28, R27 ;  /* 0x0000001b001c7306 */ /* 0x000a620000101400 */
[----:B0-----:R-:W0:Y:S01]  /*2730*/  LDS.S8 R45, [R26+0x31] ;  /* 0x000031001a2d7984 */ /* 0x001e220000000200 */
[----:B------:R-:W-:Y:S01]  /*2740*/  FFMA R71, R47, R71, R120 ;  /* 0x000000472f477223 */ /* 0x000fe20000000078 */
[----:B--2---:R-:W-:-:S05]  /*2750*/  FMUL R124, R49, R124 ;  /* 0x0000007c317c7220 */ /* 0x004fca0000400000 */
[----:B------:R2:W4:Y:S01]  /*2760*/  I2F.S16 R58, R59 ;  /* 0x0000003b003a7306 */ /* 0x0005220000101400 */
[----:B-----5:R5:W0:Y:S01]  /*2770*/  LDS.S8 R27, [R26+0x3f] ;  /* 0x00003f001a1b7984 */ /* 0x020a220000000200 */
[----:B------:R-:W-:Y:S01]  /*2780*/  FFMA R73, R47, R73, R124 ;  /* 0x000000492f497223 */ /* 0x000fe2000000007c */
[----:B-1----:R-:W-:-:S05]  /*2790*/  FMUL R28, R49, R28 ;  /* 0x0000001c311c7220 */ /* 0x002fca0000400000 */
[----:B------:R-:W1:Y:S01]  /*27a0*/  I2F.S16 R46, R81 ;  /* 0x00000051002e7306 */ /* 0x000e620000101400 */
[----:B--2---:R-:W-:Y:S01]  /*27b0*/  FMUL R59, R49, R32 ;  /* 0x00000020313b7220 */ /* 0x004fe20000400000 */
[----:B------:R-:W-:-:S03]  /*27c0*/  FFMA R92, R47, R92, R28 ;  /* 0x0000005c2f5c7223 */ /* 0x000fc6000000001c */
[----:B------:R-:W-:Y:S01]  /*27d0*/  FFMA R62, R47, R62, R59 ;  /* 0x0000003e2f3e7223 */ /* 0x000fe2000000003b */
[----:B----4-:R-:W-:Y:S02]  /*27e0*/  FMUL R58, R49, R58 ;  /* 0x0000003a313a7220 */ /* 0x010fe40000400000 */
[----:B------:R-:W2:Y:S02]  /*27f0*/  I2F.S16 R42, R42 ;  /* 0x0000002a002a7306 */ /* 0x000ea40000101400 */
[----:B------:R-:W-:-:S06]  /*2800*/  FFMA R72, R47, R72, R58 ;  /* 0x000000482f487223 */ /* 0x000fcc000000003a */
[----:B------:R-:W-:Y:S08]  /*2810*/  I2F.S16 R32, R51 ;  /* 0x0000003300207306 */ /* 0x000ff00000101400 */
[----:B------:R-:W-:Y:S08]  /*2820*/  I2F.S16 R41, R41 ;  /* 0x0000002900297306 */ /* 0x000ff00000101400 */
[----:B------:R1:W4:Y:S08]  /*2830*/  I2F.S16 R58, R25 ;  /* 0x00000019003a7306 */ /* 0x0003300000101400 */
[----:B------:R-:W-:Y:S01]  /*2840*/  I2F.S16 R36, R36 ;  /* 0x0000002400247306 */ /* 0x000fe20000101400 */
[----:B-1----:R-:W-:-:S04]  /*2850*/  FMUL R25, R49, R46 ;  /* 0x0000002e31197220 */ /* 0x002fc80000400000 */
[----:B------:R-:W-:Y:S01]  /*2860*/  FFMA R78, R47, R78, R25 ;  /* 0x0000004e2f4e7223 */ /* 0x000fe20000000019 */
[C---:B--2---:R-:W-:Y:S01]  /*2870*/  FMUL R25, R49.reuse, R42 ;  /* 0x0000002a31197220 */ /* 0x044fe20000400000 */
[----:B----4-:R-:W-:Y:S01]  /*2880*/  FMUL R58, R49, R58 ;  /* 0x0000003a313a7220 */ /* 0x010fe20000400000 */
[----:B------:R-:W1:Y:S02]  /*2890*/  I2F.S16 R40, R40 ;  /* 0x0000002800287306 */ /* 0x000e640000101400 */
[----:B------:R-:W-:Y:S01]  /*28a0*/  FFMA R84, R47, R84, R25 ;  /* 0x000000542f547223 */ /* 0x000fe20000000019 */
[C---:B------:R-:W-:Y:S01]  /*28b0*/  FMUL R25, R49.reuse, R32 ;  /* 0x0000002031197220 */ /* 0x040fe20000400000 */
[----:B------:R-:W-:Y:S01]  /*28c0*/  FMUL R32, R49, R41 ;  /* 0x0000002931207220 */ /* 0x000fe20000400000 */
[C---:B------:R-:W-:Y:S02]  /*28d0*/  FFMA R95, R47.reuse, R95, R58 ;  /* 0x0000005f2f5f7223 */ /* 0x040fe4000000003a */
[C---:B------:R-:W-:Y:S01]  /*28e0*/  FFMA R88, R47.reuse, R88, R25 ;  /* 0x000000582f587223 */ /* 0x040fe20000000019 */
[----:B------:R2:W4:Y:S01]  /*28f0*/  I2F.S16 R56, R31 ;  /* 0x0000001f00387306 */ /* 0x0005220000101400 */
[----:B------:R-:W-:Y:S01]  /*2900*/  FFMA R89, R47, R89, R32 ;  /* 0x000000592f597223 */ /* 0x000fe20000000020 */
[----:B-1----:R-:W-:-:S06]  /*2910*/  FMUL R40, R49, R40 ;  /* 0x0000002831287220 */ /* 0x002fcc0000400000 */
[----:B-----5:R1:W5:Y:S01]  /*2920*/  I2F.S16 R26, R29 ;  /* 0x0000001d001a7306 */ /* 0x0203620000101400 */
[----:B--2---:R-:W-:Y:S01]  /*2930*/  MOV R31, R116 ;  /* 0x00000074001f7202 */ /* 0x004fe20000000f00 */
[----:B------:R-:W-:Y:S01]  /*2940*/  FFMA R79, R47, R79, R40 ;  /* 0x0000004f2f4f7223 */ /* 0x000fe20000000028 */
[----:B----4-:R-:W-:-:S05]  /*2950*/  FMUL R25, R49, R56 ;  /* 0x0000003831197220 */ /* 0x010fca0000400000 */
[----:B------:R-:W-:Y:S01]  /*2960*/  I2F.S16 R50, R50 ;  /* 0x0000003200327306 */ /* 0x000fe20000101400 */
[----:B-1----:R-:W-:Y:S01]  /*2970*/  FMUL R29, R49, R36 ;  /* 0x00000024311d7220 */ /* 0x002fe20000400000 */
[----:B------:R-:W-:-:S03]  /*2980*/  FFMA R94, R47, R94, R25 ;  /* 0x0000005e2f5e7223 */ /* 0x000fc60000000019 */
[----:B------:R-:W-:Y:S01]  /*2990*/  FFMA R86, R47, R86, R29 ;  /* 0x000000562f567223 */ /* 0x000fe2000000001d */
[----:B-----5:R-:W-:Y:S02]  /*29a0*/  FMUL R26, R49, R26 ;  /* 0x0000001a311a7220 */ /* 0x020fe40000400000 */
[----:B------:R-:W-:Y:S02]  /*29b0*/  I2F.S16 R122, R122 ;  /* 0x0000007a007a7306 */ /* 0x000fe40000101400 */
[----:B------:R-:W-:-:S06]  /*29c0*/  FFMA R96, R47, R96, R26 ;  /* 0x000000602f607223 */ /* 0x000fcc000000001a */
[----:B------:R-:W1:Y:S08]  /*29d0*/  I2F.S16 R80, R80 ;  /* 0x0000005000507306 */ /* 0x000e700000101400 */
[----:B---3--:R-:W2:Y:S01]  /*29e0*/  I2F.S16 R57, R57 ;  /* 0x0000003900397306 */ /* 0x008ea20000101400 */
[----:B-1----:R-:W-:-:S07]  /*29f0*/  FMUL R80, R49, R80 ;  /* 0x0000005031507220 */ /* 0x002fce0000400000 */
[----:B0-----:R-:W0:Y:S01]  /*2a00*/  I2F.S16 R45, R45 ;  /* 0x0000002d002d7306 */ /* 0x001e220000101400 */
[----:B------:R-:W-:Y:S01]  /*2a10*/  FFMA R77, R47, R77, R80 ;  /* 0x0000004d2f4d7223 */ /* 0x000fe20000000050 */
[----:B--2---:R-:W-:-:S06]  /*2a20*/  FMUL R57, R49, R57 ;  /* 0x0000003931397220 */ /* 0x004fcc0000400000 */
[----:B------:R1:W2:Y:S01]  /*2a30*/  I2F.S16 R34, R39 ;  /* 0x0000002700227306 */ /* 0x0002a20000101400 */
[----:B------:R-:W-:Y:S01]  /*2a40*/  FFMA R82, R47, R82, R57 ;  /* 0x000000522f527223 */ /* 0x000fe20000000039 */
[----:B0-----:R-:W-:-:S06]  /*2a50*/  FMUL R40, R49, R45 ;  /* 0x0000002d31287220 */ /* 0x001fcc0000400000 */
[----:B------:R-:W0:Y:S01]  /*2a60*/  I2F.S16 R37, R37 ;  /* 0x0000002500257306 */ /* 0x000e220000101400 */
[----:B-1----:R-:W-:Y:S01]  /*2a70*/  FMUL R39, R49, R50 ;  /* 0x0000003231277220 */ /* 0x002fe20000400000 */
[----:B------:R-:W-:-:S03]  /*2a80*/  FFMA R85, R47, R85, R40 ;  /* 0x000000552f557223 */ /* 0x000fc60000000028 */
[----:B------:R-:W-:Y:S01]  /*2a90*/  FFMA R74, R47, R74, R39 ;  /* 0x0000004a2f4a7223 */ /* 0x000fe20000000027 */
[----:B--2---:R-:W-:Y:S02]  /*2aa0*/  FMUL R34, R49, R34 ;  /* 0x0000002231227220 */ /* 0x004fe40000400000 */
[----:B------:R-:W1:Y:S02]  /*2ab0*/  I2F.S16 R30, R30 ;  /* 0x0000001e001e7306 */ /* 0x000e640000101400 */
[----:B------:R-:W-:Y:S01]  /*2ac0*/  FFMA R87, R47, R87, R34 ;  /* 0x000000572f577223 */ /* 0x000fe20000000022 */
[----:B0-----:R-:W-:-:S05]  /*2ad0*/  FMUL R37, R49, R37 ;  /* 0x0000002531257220 */ /* 0x001fca0000400000 */
[----:B------:R0:W2:Y:S01]  /*2ae0*/  I2F.S16 R48, R43 ;  /* 0x0000002b00307306 */ /* 0x0000a20000101400 */
[----:B------:R-:W-:Y:S01]  /*2af0*/  FFMA R90, R47, R90, R37 ;  /* 0x0000005a2f5a7223 */ /* 0x000fe20000000025 */
[----:B-1----:R-:W-:-:S06]  /*2b00*/  FMUL R30, R49, R30 ;  /* 0x0000001e311e7220 */ /* 0x002fcc0000400000 */
[----:B------:R-:W1:Y:S01]  /*2b10*/  I2F.S16 R44, R33 ;  /* 0x00000021002c7306 */ /* 0x000e620000101400 */
[----:B0-----:R-:W-:Y:S01]  /*2b20*/  FMUL R43, R49, R122 ;  /* 0x0000007a312b7220 */ /* 0x001fe20000400000 */
[----:B------:R-:W-:-:S03]  /*2b30*/  FFMA R91, R47, R91, R30 ;  /* 0x0000005b2f5b7223 */ /* 0x000fc6000000001e */
[----:B------:R-:W-:Y:S01]  /*2b40*/  FFMA R76, R47, R76, R43 ;  /* 0x0000004c2f4c7223 */ /* 0x000fe2000000002b */
[----:B--2---:R-:W-:Y:S02]  /*2b50*/  FMUL R48, R49, R48 ;  /* 0x0000003031307220 */ /* 0x004fe40000400000 */
[----:B------:R-:W0:Y:S02]  /*2b60*/  I2F.S16 R36, R35 ;  /* 0x0000002300247306 */ /* 0x000e240000101400 */
[----:B------:R-:W-:Y:S01]  /*2b70*/  FFMA R93, R47, R93, R48 ;  /* 0x0000005d2f5d7223 */ /* 0x000fe20000000030 */
[----:B-1----:R-:W-:-:S05]  /*2b80*/  FMUL R44, R49, R44 ;  /* 0x0000002c312c7220 */ /* 0x002fca0000400000 */
[----:B------:R-:W1:Y:S01]  /*2b90*/  I2F.S16 R32, R27 ;  /* 0x0000001b00207306 */ /* 0x000e620000101400 */
[----:B------:R-:W-:Y:S01]  /*2ba0*/  FFMA R97, R47, R97, R44 ;  /* 0x000000612f617223 */ /* 0x000fe2000000002c */
[----:B0-----:R-:W-:-:S04]  /*2bb0*/  FMUL R25, R49, R36 ;  /* 0x0000002431197220 */ /* 0x001fc80000400000 */
[----:B------:R-:W-:Y:S01]  /*2bc0*/  FFMA R98, R47, R98, R25 ;  /* 0x000000622f627223 */ /* 0x000fe20000000019 */
[----:B-1----:R-:W-:-:S04]  /*2bd0*/  FMUL R32, R49, R32 ;  /* 0x0000002031207220 */ /* 0x002fc80000400000 */
[----:B------:R-:W-:Y:S01]  /*2be0*/  FFMA R111, R47, R111, R32 ;  /* 0x0000006f2f6f7223 */ /* 0x000fe20000000020 */
[----:B------:R-:W-:Y:S06]  /*2bf0*/  @!P0 BRA `(.L_x_24) ;  /* 0xffffffe4005c8947 */ /* 0x000fec000383ffff */
[----:B------:R-:W-:Y:S05]  /*2c00*/  BSYNC.RECONVERGENT B1 ;  /* 0x0000000000017941 */ /* 0x000fea0003800200 */
.L_x_23:
[----:B0-----:R-:W-:Y:S05]  /*2c10*/  BSYNC.RECONVERGENT B0 ;  /* 0x0000000000007941 */ /* 0x001fea0003800200 */
.L_x_22:
[----:B------:R-:W0:Y:S01]  /*2c20*/  S2R R25, SR_TID.X ;  /* 0x0000000000197919 */ /* 0x000e220000002100 */
[----:B------:R-:W0:Y:S08]  /*2c30*/  S2UR UR7, SR_CTAID.X ;  /* 0x00000000000779c3 */ /* 0x000e300000002500 */
[----:B------:R-:W0:Y:S02]  /*2c40*/  LDC R24, c[0x0][0x360] ;  /* 0x0000d800ff187b82 */ /* 0x000e240000000800 */
[----:B0-----:R-:W-:-:S05]  /*2c50*/  IMAD R24, R24, UR7, R25 ;  /* 0x0000000718187c24 */ /* 0x001fca000f8e0219 */
[----:B------:R-:W-:-:S13]  /*2c60*/  ISETP.GT.AND P0, PT, R117, R24, PT ;  /* 0x000000187500720c */ /* 0x000fda0003f04270 */
[----:B------:R-:W-:Y:S05]  /*2c70*/  @!P0 BRA `(.L_x_25) ;  /* 0xffffffe0003c8947 */ /* 0x000fea000383ffff */
.L_x_16:
[----:B------:R-:W0:Y:S01]  /*2c80*/  LDC R26, c[0x0][0x360] ;  /* 0x0000d800ff1a7b82 */ /* 0x000e220000000800 */
[----:B------:R-:W-:Y:S01]  /*2c90*/  IADD3 R24, PT, PT, R0, 0x1800000, RZ ;  /* 0x0180000000187810 */ /* 0x000fe20007ffe0ff */
[----:B------:R-:W1:Y:S01]  /*2ca0*/  LDCU UR4, c[0x0][0x3a4] ;  /* 0x00007480ff0477ac */ /* 0x000e620008000800 */
[----:B------:R-:W-:Y:S02]  /*2cb0*/  BSSY.RECONVERGENT B0, `(.L_x_26) ;  /* 0x000000d000007945 */ /* 0x000fe40003800200 */
[----:B------:R-:W-:-:S04]  /*2cc0*/  LOP3.LUT R24, R24, 0x7f800000, RZ, 0xc0, !PT ;  /* 0x7f80000018187812 */ /* 0x000fc800078ec0ff */
[----:B------:R-:W-:Y:S01]  /*2cd0*/  ISETP.GT.U32.AND P0, PT, R24, 0x1ffffff, PT ;  /* 0x01ffffff1800780c */ /* 0x000fe20003f04070 */
[----:B0-----:R-:W-:-:S04]  /*2ce0*/  IMAD R24, R26, UR7, R25 ;  /* 0x000000071a187c24 */ /* 0x001fc8000f8e0219 */
[----:B-1----:R-:W-:-:S08]  /*2cf0*/  IMAD R29, R24, UR4, RZ ;  /* 0x00000004181d7c24 */ /* 0x002fd0000f8e02ff */
[----:B------:R-:W-:Y:S05]  /*2d00*/  @P0 BRA `(.L_x_27) ;  /* 0x00000000000c0947 */ /* 0x000fea0003800000 */
[----:B------:R-:W-:-:S07]  /*2d10*/  MOV R30, 0x2d30 ;  /* 0x00002d30001e7802 */ /* 0x000fce0000000f00 */
[----:B------:R-:W-:Y:S05]  /*2d20*/  CALL.REL.NOINC `($__internal_1_$__cuda_sm20_rcp_rn_f32_slowpath) ;  /* 0x0000000800247944 */ /* 0x000fea0003c00000 */
[----:B------:R-:W-:Y:S05]  /*2d30*/  BRA `(.L_x_28) ;  /* 0x0000000000107947 */ /* 0x000fea0003800000 */
.L_x_27:
[----:B------:R-:W0:Y:S02]  /*2d40*/  MUFU.RCP R25, R0 ;  /* 0x0000000000197308 */ /* 0x000e240000001000 */
[----:B0-----:R-:W-:-:S04]  /*2d50*/  FFMA R24, R25, R0, -1 ;  /* 0xbf80000019187423 */ /* 0x001fc80000000000 */
[----:B------:R-:W-:-:S04]  /*2d60*/  FADD.FTZ R24, -R24, -RZ ;  /* 0x800000ff18187221 */ /* 0x000fc80000010100 */
[----:B------:R-:W-:-:S07]  /*2d70*/  FFMA R26, R25, R24, R25 ;  /* 0x00000018191a7223 */ /* 0x000fce0000000019 */
.L_x_28:
[----:B------:R-:W-:Y:S05]  /*2d80*/  BSYNC.RECONVERGENT B0 ;  /* 0x0000000000007941 */ /* 0x000fea0003800200 */
.L_x_26:
        /* <DEDUP_REMOVED lines=131> */
        .weak           $__internal_1_$__cuda_sm20_rcp_rn_f32_slowpath
        .type           $__internal_1_$__cuda_sm20_rcp_rn_f32_slowpath,@function
        .size           $__internal_1_$__cuda_sm20_rcp_rn_f32_slowpath,(.L_x_35 - $__internal_1_$__cuda_sm20_rcp_rn_f32_slowpath)
$__internal_1_$__cuda_sm20_rcp_rn_f32_slowpath:
        /* <DEDUP_REMOVED lines=15> */
.L_x_30:
        /* <DEDUP_REMOVED lines=33> */
.L_x_32:
[----:B------:R0:W1:Y:S02]  /*38c0*/  MUFU.RCP R24, R0 ;  /* 0x0000000000187308 */ /* 0x0000640000001000 */
.L_x_31:
[----:B------:R-:W-:Y:S05]  /*38d0*/  BSYNC.RECONVERGENT B1 ;  /* 0x0000000000017941 */ /* 0x000fea0003800200 */
.L_x_29:
[----:B------:R-:W-:Y:S02]  /*38e0*/  HFMA2 R25, -RZ, RZ, 0, 0 ;  /* 0x00000000ff197431 */ /* 0x000fe400000001ff */
[----:B-1----:R-:W-:Y:S01]  /*38f0*/  IMAD.MOV.U32 R26, RZ, RZ, R24 ;  /* 0x000000ffff1a7224 */ /* 0x002fe200078e0018 */
[----:B------:R-:W-:-:S04]  /*3900*/  MOV R24, R30 ;  /* 0x0000001e00187202 */ /* 0x000fc80000000f00 */
[----:B0-----:R-:W-:Y:S05]  /*3910*/  RET.REL.NODEC R24 `(_Z24waller_int8_tiled_kernelPKaS0_S0_Pfiif) ;  /* 0xffffffc418b87950 */ /* 0x001fea0003c3ffff */
.L_x_33:
        /* <DEDUP_REMOVED lines=14> */
.L_x_35:


//--------------------- .nv.shared._Z30waller_int8_tiled_large_kernelPKaS0_S0_Pfiif --------------------------
	.section	.nv.shared._Z30waller_int8_tiled_large_kernelPKaS0_S0_Pfiif,"aw",@nobits
	.sectionflags	@""
.nv.shared._Z30waller_int8_tiled_large_kernelPKaS0_S0_Pfiif:
	.zero		17408


//--------------------- .nv.shared.reserved.0     --------------------------
	.section	.nv.shared.reserved.0,"aw",@nobits
	.weak		__nv_reservedSMEM_offset_0_alias
	.size		__nv_reservedSMEM_offset_0_alias, 0, 64
	.other		__nv_reservedSMEM_offset_0_alias,@"STO_CUDA_RESERVED_SHARED STV_DEFAULT"
__nv_reservedSMEM_offset_0_alias:
	.zero		0
	.zero		64


//--------------------- .nv.shared._Z24waller_int8_tiled_kernelPKaS0_S0_Pfiif --------------------------
	.section	.nv.shared._Z24waller_int8_tiled_kernelPKaS0_S0_Pfiif,"aw",@nobits
	.sectionflags	@""
.nv.shared._Z24waller_int8_tiled_kernelPKaS0_S0_Pfiif:
	.zero		9216


//--------------------- .nv.constant0._Z30waller_int8_tiled_large_kernelPKaS0_S0_Pfiif --------------------------
	.section	.nv.constant0._Z30waller_int8_tiled_large_kernelPKaS0_S0_Pfiif,"a",@progbits
	.sectionflags	@""
	.align	4
.nv.constant0._Z30waller_int8_tiled_large_kernelPKaS0_S0_Pfiif:
	.zero		940


//--------------------- .nv.constant0._Z24waller_int8_tiled_kernelPKaS0_S0_Pfiif --------------------------
	.section	.nv.constant0._Z24waller_int8_tiled_kernelPKaS0_S0_Pfiif,"a",@progbits
	.sectionflags	@""
	.align	4
.nv.constant0._Z24waller_int8_tiled_kernelPKaS0_S0_Pfiif:
	.zero		940


//--------------------- SYMBOLS --------------------------

	.type		.nv.reservedSmem.offset0,@object
	.size		.nv.reservedSmem.offset0,0x4
	.type		.nv.reservedSmem.cap,@object
	.size		.nv.reservedSmem.cap,0x4
